def attn_fwd(
    Q,
    K,
    V,
    Out,
    Lse,
    sm_scale,
    stride_qz,
    stride_qh,
    stride_qm,
    stride_qk,
    stride_kz,
    stride_kh,
    stride_kn,
    stride_kk,
    stride_vz,
    stride_vh,
    stride_vn,
    stride_vk,
    stride_oz,
    stride_oh,
    stride_om,
    stride_ok,
    seqlen_q,
    seqlen_k,
    BLOCK_M: tl.constexpr,
    BLOCK_N: tl.constexpr,
    HEAD_DIM: tl.constexpr,
    CAUSAL: tl.constexpr,
):
    start_m = tl.program_id(0)
    off_hz = tl.program_id(1)
    q_off = off_hz * stride_qh
    k_off = off_hz * stride_kh
    v_off = off_hz * stride_vh
    offs_m = start_m * BLOCK_M + tl.arange(0, BLOCK_M)
    offs_d = tl.arange(0, HEAD_DIM)
    offs_n = tl.arange(0, BLOCK_N)
    q_ptrs = Q + q_off + offs_m[:, None] * stride_qm + offs_d[None, :] * stride_qk
    k_ptrs = K + k_off + offs_d[:, None] * stride_kk + offs_n[None, :] * stride_kn
    v_ptrs = V + v_off + offs_n[:, None] * stride_vn + offs_d[None, :] * stride_vk
    m_i = tl.full([BLOCK_M], float("-inf"), dtype=tl.float32)
    l_i = tl.zeros([BLOCK_M], dtype=tl.float32) + 1.0
    acc = tl.zeros([BLOCK_M, HEAD_DIM], dtype=tl.float32)
    q = tl.load(q_ptrs)
    acc, l_i, m_i = _attn_fwd_inner(
        acc,
        l_i,
        m_i,
        q,
        k_ptrs,
        v_ptrs,
        sm_scale,
        stride_kn,
        stride_vn,
        start_m,
        seqlen_k,
        BLOCK_M,
        BLOCK_N,
        HEAD_DIM,
        CAUSAL,
    )
    acc = acc / l_i[:, None]
    lse = m_i + tl.math.log2(l_i) / 1.4426950408889634
    o_ptrs = (
        Out
        + off_hz * stride_oh
        + offs_m[:, None] * stride_om
        + offs_d[None, :] * stride_ok
    )
    tl.store(o_ptrs, acc.to(Out.dtype.element_ty))
    tl.store(Lse + off_hz * seqlen_q + offs_m, lse)

# config = {"BLOCK_M": 64, "BLOCK_N": 64, "HEAD_DIM": 128, "arch": "sm_100", "causal": true, "dtype": "bf16", "num_stages": 2, "num_warps": 8}
# arch = sm_100


// ===== COMPILED SASS (sm_100a) =====

	.target	sm_100a

	.elftype	@"ET_EXEC"


//--------------------- .note.nv.tkinfo           --------------------------
	.section	.note.nv.tkinfo,"",@"SHT_NOTE"
	.sectionflags	@"SHF_NOTE_NV_TKINFO"
	.tkinfo
        /*0018*/ 	.word	0x00000081
        /*0030*/ 	.string	""
        /*0030*/ 	.string	"ptxas-blackwell"
        /*0030*/ 	.string	"Cuda compilation tools, release 12.9, V12.9.86"
        /*0030*/ 	.string	"Build cuda_12.9.r12.9/compiler.36037853_0"
        /*0030*/ 	.string	"-v  -suppress-debug-info  -lineinfo  -arch sm_100a "



//--------------------- .note.nv.cuver            --------------------------
	.section	.note.nv.cuver,"",@"SHT_NOTE"
	.sectionflags	@"SHF_NOTE_NV_CUVER"
        /*0018*/ 	.short	0x0001
        /*001a*/ 	.short	0x0064
        /*001c*/ 	.short	0x0001
        /*001e*/ 	.short	0x0000
        /*0020*/ 	.short	0x0001
        /*0022*/ 	.short	0x0000


//--------------------- .nv.info                  --------------------------
	.section	.nv.info,"",@"SHT_CUDA_INFO"
	.align	4


	//----- nvinfo : EIATTR_REGCOUNT
	.align		4
        /*0000*/ 	.byte	0x04, 0x2f
        /*0002*/ 	.short	(.L_5 - .L_4)
	.align		4
.L_4:
        /*0004*/ 	.word	index@(attn_fwd)
        /*0008*/ 	.word	0x000000e4


	//----- nvinfo : EIATTR_FRAME_SIZE
	.align		4
.L_5:
        /*000c*/ 	.byte	0x04, 0x11
        /*000e*/ 	.short	(.L_7 - .L_6)
	.align		4
.L_6:
        /*0010*/ 	.word	index@($__internal_2_$__cuda_sm10x_tcgen05_guardrail_trap_unallocated_columns_being_dealloced)
        /*0014*/ 	.word	0x00000000


	//----- nvinfo : EIATTR_FRAME_SIZE
	.align		4
.L_7:
        /*0018*/ 	.byte	0x04, 0x11
        /*001a*/ 	.short	(.L_9 - .L_8)
	.align		4
.L_8:
        /*001c*/ 	.word	index@($__internal_1_$__cuda_sm10x_tcgen05_guardrail_trap_phase_invalid_during_alloc)
        /*0020*/ 	.word	0x00000000


	//----- nvinfo : EIATTR_FRAME_SIZE
	.align		4
.L_9:
        /*0024*/ 	.byte	0x04, 0x11
        /*0026*/ 	.short	(.L_11 - .L_10)
	.align		4
.L_10:
        /*0028*/ 	.word	index@($__internal_0_$__cuda_sm10x_tcgen05_guardrail_trap_col_being_dealloced_not_returned_by_alloc)
        /*002c*/ 	.word	0x00000000


	//----- nvinfo : EIATTR_FRAME_SIZE
	.align		4
.L_11:
        /*0030*/ 	.byte	0x04, 0x11
        /*0032*/ 	.short	(.L_13 - .L_12)
	.align		4
.L_12:
        /*0034*/ 	.word	index@(attn_fwd)
        /*0038*/ 	.word	0x00000000


	//----- nvinfo : EIATTR_MIN_STACK_SIZE
	.align		4
.L_13:
        /*003c*/ 	.byte	0x04, 0x12
        /*003e*/ 	.short	(.L_15 - .L_14)
	.align		4
.L_14:
        /*0040*/ 	.word	index@(attn_fwd)
        /*0044*/ 	.word	0x00000000
.L_15:


//--------------------- .nv.info.attn_fwd         --------------------------
	.section	.nv.info.attn_fwd,"",@"SHT_CUDA_INFO"
	.sectionflags	@""
	.align	4


	//----- nvinfo : EIATTR_CUDA_API_VERSION
	.align		4
        /*0000*/ 	.byte	0x04, 0x37
        /*0002*/ 	.short	(.L_17 - .L_16)
.L_16:
        /*0004*/ 	.word	0x00000081


	//----- nvinfo : EIATTR_KPARAM_INFO
	.align		4
.L_17:
        /*0008*/ 	.byte	0x04, 0x17
        /*000a*/ 	.short	(.L_19 - .L_18)
.L_18:
        /*000c*/ 	.word	0x00000000
        /*0010*/ 	.short	0x0019
        /*0012*/ 	.short	0x0080
        /*0014*/ 	.byte	0x00, 0xf4, 0x21, 0x00


	//----- nvinfo : EIATTR_KPARAM_INFO
	.align		4
.L_19:
        /*0018*/ 	.byte	0x04, 0x17
        /*001a*/ 	.short	(.L_21 - .L_20)
.L_20:
        /*001c*/ 	.word	0x00000000
        /*0020*/ 	.short	0x0018
        /*0022*/ 	.short	0x0078
        /*0024*/ 	.byte	0x00, 0xf4, 0x21, 0x00


	//----- nvinfo : EIATTR_KPARAM_INFO
	.align		4
.L_21:
        /*0028*/ 	.byte	0x04, 0x17
        /*002a*/ 	.short	(.L_23 - .L_22)
.L_22:
        /*002c*/ 	.word	0x00000000
        /*0030*/ 	.short	0x0017
        /*0032*/ 	.short	0x0070
        /*0034*/ 	.byte	0x00, 0xf0, 0x11, 0x00


	//----- nvinfo : EIATTR_KPARAM_INFO
	.align		4
.L_23:
        /*0038*/ 	.byte	0x04, 0x17
        /*003a*/ 	.short	(.L_25 - .L_24)
.L_24:
        /*003c*/ 	.word	0x00000000
        /*0040*/ 	.short	0x0016
        /*0042*/ 	.short	0x006c
        /*0044*/ 	.byte	0x00, 0xf0, 0x11, 0x00


	//----- nvinfo : EIATTR_KPARAM_INFO
	.align		4
.L_25:
        /*0048*/ 	.byte	0x04, 0x17
        /*004a*/ 	.short	(.L_27 - .L_26)
.L_26:
        /*004c*/ 	.word	0x00000000
        /*0050*/ 	.short	0x0015
        /*0052*/ 	.short	0x0068
        /*0054*/ 	.byte	0x00, 0xf0, 0x11, 0x00


	//----- nvinfo : EIATTR_KPARAM_INFO
	.align		4
.L_27:
        /*0058*/ 	.byte	0x04, 0x17
        /*005a*/ 	.short	(.L_29 - .L_28)
.L_28:
        /*005c*/ 	.word	0x00000000
        /*0060*/ 	.short	0x0014
        /*0062*/ 	.short	0x0064
        /*0064*/ 	.byte	0x00, 0xf0, 0x11, 0x00


	//----- nvinfo : EIATTR_KPARAM_INFO
	.align		4
.L_29:
        /*0068*/ 	.byte	0x04, 0x17
        /*006a*/ 	.short	(.L_31 - .L_30)
.L_30:
        /*006c*/ 	.word	0x00000000
        /*0070*/ 	.short	0x0013
        /*0072*/ 	.short	0x0060
        /*0074*/ 	.byte	0x00, 0xf0, 0x11, 0x00


	//----- nvinfo : EIATTR_KPARAM_INFO
	.align		4
.L_31:
        /*0078*/ 	.byte	0x04, 0x17
        /*007a*/ 	.short	(.L_33 - .L_32)
.L_32:
        /*007c*/ 	.word	0x00000000
        /*0080*/ 	.short	0x0012
        /*0082*/ 	.short	0x005c
        /*0084*/ 	.byte	0x00, 0xf0, 0x11, 0x00


	//----- nvinfo : EIATTR_KPARAM_INFO
	.align		4
.L_33:
        /*0088*/ 	.byte	0x04, 0x17
        /*008a*/ 	.short	(.L_35 - .L_34)
.L_34:
        /*008c*/ 	.word	0x00000000
        /*0090*/ 	.short	0x0011
        /*0092*/ 	.short	0x0058
        /*0094*/ 	.byte	0x00, 0xf0, 0x11, 0x00


	//----- nvinfo : EIATTR_KPARAM_INFO
	.align		4
.L_35:
        /*0098*/ 	.byte	0x04, 0x17
        /*009a*/ 	.short	(.L_37 - .L_36)
.L_36:
        /*009c*/ 	.word	0x00000000
        /*00a0*/ 	.short	0x0010
        /*00a2*/ 	.short	0x0054
        /*00a4*/ 	.byte	0x00, 0xf0, 0x11, 0x00


	//----- nvinfo : EIATTR_KPARAM_INFO
	.align		4
.L_37:
        /*00a8*/ 	.byte	0x04, 0x17
        /*00aa*/ 	.short	(.L_39 - .L_38)
.L_38:
        /*00ac*/ 	.word	0x00000000
        /*00b0*/ 	.short	0x000f
        /*00b2*/ 	.short	0x0050
        /*00b4*/ 	.byte	0x00, 0xf0, 0x11, 0x00


	//----- nvinfo : EIATTR_KPARAM_INFO
	.align		4
.L_39:
        /*00b8*/ 	.byte	0x04, 0x17
        /*00ba*/ 	.short	(.L_41 - .L_40)
.L_40:
        /*00bc*/ 	.word	0x00000000
        /*00c0*/ 	.short	0x000e
        /*00c2*/ 	.short	0x004c
        /*00c4*/ 	.byte	0x00, 0xf0, 0x11, 0x00


	//----- nvinfo : EIATTR_KPARAM_INFO
	.align		4
.L_41:
        /*00c8*/ 	.byte	0x04, 0x17
        /*00ca*/ 	.short	(.L_43 - .L_42)
.L_42:
        /*00cc*/ 	.word	0x00000000
        /*00d0*/ 	.short	0x000d
        /*00d2*/ 	.short	0x0048
        /*00d4*/ 	.byte	0x00, 0xf0, 0x11, 0x00


	//----- nvinfo : EIATTR_KPARAM_INFO
	.align		4
.L_43:
        /*00d8*/ 	.byte	0x04, 0x17
        /*00da*/ 	.short	(.L_45 - .L_44)
.L_44:
        /*00dc*/ 	.word	0x00000000
        /*00e0*/ 	.short	0x000c
        /*00e2*/ 	.short	0x0044
        /*00e4*/ 	.byte	0x00, 0xf0, 0x11, 0x00


	//----- nvinfo : EIATTR_KPARAM_INFO
	.align		4
.L_45:
        /*00e8*/ 	.byte	0x04, 0x17
        /*00ea*/ 	.short	(.L_47 - .L_46)
.L_46:
        /*00ec*/ 	.word	0x00000000
        /*00f0*/ 	.short	0x000b
        /*00f2*/ 	.short	0x0040
        /*00f4*/ 	.byte	0x00, 0xf0, 0x11, 0x00


	//----- nvinfo : EIATTR_KPARAM_INFO
	.align		4
.L_47:
        /*00f8*/ 	.byte	0x04, 0x17
        /*00fa*/ 	.short	(.L_49 - .L_48)
.L_48:
        /*00fc*/ 	.word	0x00000000
        /*0100*/ 	.short	0x000a
        /*0102*/ 	.short	0x003c
        /*0104*/ 	.byte	0x00, 0xf0, 0x11, 0x00


	//----- nvinfo : EIATTR_KPARAM_INFO
	.align		4
.L_49:
        /*0108*/ 	.byte	0x04, 0x17
        /*010a*/ 	.short	(.L_51 - .L_50)
.L_50:
        /*010c*/ 	.word	0x00000000
        /*0110*/ 	.short	0x0009
        /*0112*/ 	.short	0x0038
        /*0114*/ 	.byte	0x00, 0xf0, 0x11, 0x00


	//----- nvinfo : EIATTR_KPARAM_INFO
	.align		4
.L_51:
        /*0118*/ 	.byte	0x04, 0x17
        /*011a*/ 	.short	(.L_53 - .L_52)
.L_52:
        /*011c*/ 	.word	0x00000000
        /*0120*/ 	.short	0x0008
        /*0122*/ 	.short	0x0034
        /*0124*/ 	.byte	0x00, 0xf0, 0x11, 0x00


	//----- nvinfo : EIATTR_KPARAM_INFO
	.align		4
.L_53:
        /*0128*/ 	.byte	0x04, 0x17
        /*012a*/ 	.short	(.L_55 - .L_54)
.L_54:
        /*012c*/ 	.word	0x00000000
        /*0130*/ 	.short	0x0007
        /*0132*/ 	.short	0x0030
        /*0134*/ 	.byte	0x00, 0xf0, 0x11, 0x00


	//----- nvinfo : EIATTR_KPARAM_INFO
	.align		4
.L_55:
        /*0138*/ 	.byte	0x04, 0x17
        /*013a*/ 	.short	(.L_57 - .L_56)
.L_56:
        /*013c*/ 	.word	0x00000000
        /*0140*/ 	.short	0x0006
        /*0142*/ 	.short	0x002c
        /*0144*/ 	.byte	0x00, 0xf0, 0x11, 0x00


	//----- nvinfo : EIATTR_KPARAM_INFO
	.align		4
.L_57:
        /*0148*/ 	.byte	0x04, 0x17
        /*014a*/ 	.short	(.L_59 - .L_58)
.L_58:
        /*014c*/ 	.word	0x00000000
        /*0150*/ 	.short	0x0005
        /*0152*/ 	.short	0x0028
        /*0154*/ 	.byte	0x00, 0xf0, 0x11, 0x00


	//----- nvinfo : EIATTR_KPARAM_INFO
	.align		4
.L_59:
        /*0158*/ 	.byte	0x04, 0x17
        /*015a*/ 	.short	(.L_61 - .L_60)
.L_60:
        /*015c*/ 	.word	0x00000000
        /*0160*/ 	.short	0x0004
        /*0162*/ 	.short	0x0020
        /*0164*/ 	.byte	0x00, 0xf4, 0x21, 0x00


	//----- nvinfo : EIATTR_KPARAM_INFO
	.align		4
.L_61:
        /*0168*/ 	.byte	0x04, 0x17
        /*016a*/ 	.short	(.L_63 - .L_62)
.L_62:
        /*016c*/ 	.word	0x00000000
        /*0170*/ 	.short	0x0003
        /*0172*/ 	.short	0x0018
        /*0174*/ 	.byte	0x00, 0xf4, 0x21, 0x00


	//----- nvinfo : EIATTR_KPARAM_INFO
	.align		4
.L_63:
        /*0178*/ 	.byte	0x04, 0x17
        /*017a*/ 	.short	(.L_65 - .L_64)
.L_64:
        /*017c*/ 	.word	0x00000000
        /*0180*/ 	.short	0x0002
        /*0182*/ 	.short	0x0010
        /*0184*/ 	.byte	0x00, 0xf4, 0x21, 0x00


	//----- nvinfo : EIATTR_KPARAM_INFO
	.align		4
.L_65:
        /*0188*/ 	.byte	0x04, 0x17
        /*018a*/ 	.short	(.L_67 - .L_66)
.L_66:
        /*018c*/ 	.word	0x00000000
        /*0190*/ 	.short	0x0001
        /*0192*/ 	.short	0x0008
        /*0194*/ 	.byte	0x00, 0xf4, 0x21, 0x00


	//----- nvinfo : EIATTR_KPARAM_INFO
	.align		4
.L_67:
        /*0198*/ 	.byte	0x04, 0x17
        /*019a*/ 	.short	(.L_69 - .L_68)
.L_68:
        /*019c*/ 	.word	0x00000000
        /*01a0*/ 	.short	0x0000
        /*01a2*/ 	.short	0x0000
        /*01a4*/ 	.byte	0x00, 0xf4, 0x21, 0x00


	//----- nvinfo : EIATTR_AT_ENTRY_FRAGMENTS
	.align		4
.L_69:
        /*01a8*/ 	.byte	0x04, 0x4f
        /*01aa*/ 	.short	(.L_71 - .L_70)


	//   ....[0]....
.L_70:
        /*01ac*/ 	.word	0x00000004


	//----- nvinfo : EIATTR_RESERVED_SMEM_USED
	.align		4
.L_71:
        /*01b0*/ 	.byte	0x01, 0x41
	.zero		2


	//----- nvinfo : EIATTR_SPARSE_MMA_MASK
	.align		4
        /*01b4*/ 	.byte	0x03, 0x50
        /*01b6*/ 	.short	0x0000


	//----- nvinfo : EIATTR_TCGEN05_1CTA_USED
	.align		4
        /*01b8*/ 	.byte	0x01, 0x51
	.zero		2


	//----- nvinfo : EIATTR_MAXREG_COUNT
	.align		4
        /*01bc*/ 	.byte	0x03, 0x1b
        /*01be*/ 	.short	0x00ff


	//----- nvinfo : EIATTR_NUM_BARRIERS
	.align		4
        /*01c0*/ 	.byte	0x02, 0x4c
        /*01c2*/ 	.byte	0x01
	.zero		1


	//----- nvinfo : EIATTR_INT_WARP_WIDE_INSTR_OFFSETS
	.align		4
        /*01c4*/ 	.byte	0x04, 0x31
        /*01c6*/ 	.short	(.L_73 - .L_72)


	//   ....[0]....
.L_72:
        /*01c8*/ 	.word	0x00001590


	//   ....[1]....
        /*01cc*/ 	.word	0x000015a0


	//   ....[2]....
        /*01d0*/ 	.word	0x00001c30


	//   ....[3]....
        /*01d4*/ 	.word	0x00001d40


	//   ....[4]....
        /*01d8*/ 	.word	0x00004920


	//   ....[5]....
        /*01dc*/ 	.word	0x00007e90


	//   ....[6]....
        /*01e0*/ 	.word	0x00007ee0


	//----- nvinfo : EIATTR_COOP_GROUP_MASK_REGIDS
	.align		4
.L_73:
        /*01e4*/ 	.byte	0x04, 0x29
        /*01e6*/ 	.short	(.L_75 - .L_74)


	//   ....[0]....
.L_74:
        /*01e8*/ 	.word	0xffffffff


	//   ....[1]....
        /*01ec*/ 	.word	0xffffffff


	//   ....[2]....
        /*01f0*/ 	.word	0xffffffff


	//   ....[3]....
        /*01f4*/ 	.word	0xffffffff


	//   ....[4]....
        /*01f8*/ 	.word	0xffffffff


	//   ....[5]....
        /*01fc*/ 	.word	0xffffffff


	//   ....[6]....
        /*0200*/ 	.word	0xffffffff


	//   ....[7]....
        /*0204*/ 	.word	0xffffffff


	//   ....[8]....
        /*0208*/ 	.word	0xffffffff


	//   ....[9]....
        /*020c*/ 	.word	0xffffffff


	//   ....[10]....
        /*0210*/ 	.word	0xffffffff


	//   ....[11]....
        /*0214*/ 	.word	0xffffffff


	//----- nvinfo : EIATTR_COOP_GROUP_INSTR_OFFSETS
	.align		4
.L_75:
        /*0218*/ 	.byte	0x04, 0x28
        /*021a*/ 	.short	(.L_77 - .L_76)


	//   ....[0]....
.L_76:
        /*021c*/ 	.word	0x00000060


	//   ....[1]....
        /*0220*/ 	.word	0x00000320


	//   ....[2]....
        /*0224*/ 	.word	0x00002980


	//   ....[3]....
        /*0228*/ 	.word	0x00002b40


	//   ....[4]....
        /*022c*/ 	.word	0x000033e0


	//   ....[5]....
        /*0230*/ 	.word	0x000036d0


	//   ....[6]....
        /*0234*/ 	.word	0x00005520


	//   ....[7]....
        /*0238*/ 	.word	0x00005570


	//   ....[8]....
        /*023c*/ 	.word	0x000059d0


	//   ....[9]....
        /*0240*/ 	.word	0x00005a40


	//   ....[10]....
        /*0244*/ 	.word	0x00007d20


	//   ....[11]....
        /*0248*/ 	.word	0x00007f90


	//----- nvinfo : EIATTR_VRC_CTA_INIT_COUNT
	.align		4
.L_77:
        /*024c*/ 	.byte	0x02, 0x4a
        /*024e*/ 	.byte	0x80
	.zero		1


	//----- nvinfo : EIATTR_MBARRIER_INSTR_OFFSETS
	.align		4
        /*0250*/ 	.byte	0x04, 0x39
        /*0252*/ 	.short	(.L_79 - .L_78)


	//   ....[0]....
.L_78:
        /*0254*/ 	.word	0x000019e0
        /*0258*/ 	.word	0x000000ff
        /*025c*/ 	.word	0x00000000
        /*0260*/ 	.short	0x0100
        /*0262*/ 	.byte	0x46
	.zero		1


	//   ....[1]....
        /*0264*/ 	.word	0x00001d30
        /*0268*/ 	.word	0x000000ff
        /*026c*/ 	.word	0x00010008
        /*0270*/ 	.short	0x0100
        /*0272*/ 	.byte	0x4a
	.zero		1


	//   ....[2]....
        /*0274*/ 	.word	0x00001fd0
        /*0278*/ 	.word	0x000000ff
        /*027c*/ 	.word	0x00008000
        /*0280*/ 	.short	0x0100
        /*0282*/ 	.byte	0x4a
	.zero		1


	//   ....[3]....
        /*0284*/ 	.word	0x00002370
        /*0288*/ 	.word	0x000000ff
        /*028c*/ 	.word	0x00008000
        /*0290*/ 	.short	0x010a
        /*0292*/ 	.byte	0x4a
	.zero		1


	//   ....[4]....
        /*0294*/ 	.word	0x000024c0
        /*0298*/ 	.word	0x000000ff
        /*029c*/ 	.word	0x00008000
        /*02a0*/ 	.short	0x0108
        /*02a2*/ 	.byte	0x4a
	.zero		1


	//   ....[5]....
        /*02a4*/ 	.word	0x00004b60
        /*02a8*/ 	.word	0x000000ff
        /*02ac*/ 	.word	0x00010010
        /*02b0*/ 	.short	0x0100
        /*02b2*/ 	.byte	0x4a
	.zero		1


	//   ....[6]....
        /*02b4*/ 	.word	0x00004dc0
        /*02b8*/ 	.word	0x000000ff
        /*02bc*/ 	.word	0x00010010
        /*02c0*/ 	.short	0x010a
        /*02c2*/ 	.byte	0x4a
	.zero		1


	//   ....[7]....
        /*02c4*/ 	.word	0x00004f80
        /*02c8*/ 	.word	0x000000ff
        /*02cc*/ 	.word	0x00010010
        /*02d0*/ 	.short	0x0108
        /*02d2*/ 	.byte	0x4a
	.zero		1


	//   ....[8]....
        /*02d4*/ 	.word	0x00005a90
        /*02d8*/ 	.word	0x000000ff
        /*02dc*/ 	.word	0x00000000
        /*02e0*/ 	.short	0x010a
        /*02e2*/ 	.byte	0x46
	.zero		1


	//   ....[9]....
        /*02e4*/ 	.word	0x00006740
        /*02e8*/ 	.word	0x000000ff
        /*02ec*/ 	.word	0x00000000
        /*02f0*/ 	.short	0x010a
        /*02f2*/ 	.byte	0x46
	.zero		1


	//   ....[10]....
        /*02f4*/ 	.word	0x000068e0
        /*02f8*/ 	.word	0x000000ff
        /*02fc*/ 	.word	0x00010000
        /*0300*/ 	.short	0x0108
        /*0302*/ 	.byte	0x4a
	.zero		1


	//   ....[11]....
        /*0304*/ 	.word	0x000069b0
        /*0308*/ 	.word	0x000000ff
        /*030c*/ 	.word	0x00010008
        /*0310*/ 	.short	0x0108
        /*0312*/ 	.byte	0x4a
	.zero		1


	//   ....[12]....
        /*0314*/ 	.word	0x00007fb0
        /*0318*/ 	.word	0x000000ff
        /*031c*/ 	.word	0x00008000
        /*0320*/ 	.short	0x010a
        /*0322*/ 	.byte	0x4a
	.zero		1


	//   ....[13]....
        /*0324*/ 	.word	0x00007fe0
        /*0328*/ 	.word	0x000000ff
        /*032c*/ 	.word	0x00010010
        /*0330*/ 	.short	0x010a
        /*0332*/ 	.byte	0x4a
	.zero		1


	//   ....[14]....
        /*0334*/ 	.word	0x00008010
        /*0338*/ 	.word	0x000000ff
        /*033c*/ 	.word	0x00000000
        /*0340*/ 	.short	0x010a
        /*0342*/ 	.byte	0x46
	.zero		1


	//   ....[15]....
        /*0344*/ 	.word	0x00008040
        /*0348*/ 	.word	0x000000ff
        /*034c*/ 	.word	0x00000000
        /*0350*/ 	.short	0x010a
        /*0352*/ 	.byte	0x46
	.zero		1


	//----- nvinfo : EIATTR_NUM_MBARRIERS
	.align		4
.L_79:
        /*0354*/ 	.byte	0x03, 0x38
        /*0356*/ 	.short	0xffff


	//----- nvinfo : EIATTR_EXIT_INSTR_OFFSETS
	.align		4
        /*0358*/ 	.byte	0x04, 0x1c
        /*035a*/ 	.short	(.L_81 - .L_80)


	//   ....[0]....
.L_80:
        /*035c*/ 	.word	0x00007fa0


	//----- nvinfo : EIATTR_REQNTID
	.align		4
.L_81:
        /*0360*/ 	.byte	0x04, 0x10
        /*0362*/ 	.short	(.L_83 - .L_82)
.L_82:
        /*0364*/ 	.word	0x00000100
        /*0368*/ 	.word	0x00000001
        /*036c*/ 	.word	0x00000001


	//----- nvinfo : EIATTR_CRS_STACK_SIZE
	.align		4
.L_83:
        /*0370*/ 	.byte	0x04, 0x1e
        /*0372*/ 	.short	(.L_85 - .L_84)
.L_84:
        /*0374*/ 	.word	0x00000000


	//----- nvinfo : EIATTR_CBANK_PARAM_SIZE
	.align		4
.L_85:
        /*0378*/ 	.byte	0x03, 0x19
        /*037a*/ 	.short	0x0088


	//----- nvinfo : EIATTR_PARAM_CBANK
	.align		4
        /*037c*/ 	.byte	0x04, 0x0a
        /*037e*/ 	.short	(.L_87 - .L_86)
	.align		4
.L_86:
        /*0380*/ 	.word	index@(.nv.constant0.attn_fwd)
        /*0384*/ 	.short	0x0380
        /*0386*/ 	.short	0x0088


	//----- nvinfo : EIATTR_SW_WAR
	.align		4
.L_87:
        /*0388*/ 	.byte	0x04, 0x36
        /*038a*/ 	.short	(.L_89 - .L_88)
.L_88:
        /*038c*/ 	.word	0x00000008
.L_89:


//--------------------- .nv.compat                --------------------------
	.section	.nv.compat,"",@"SHT_CUDA_COMPAT_INFO"
	.align	4
        /*0000*/ 	.byte	0x02, 0x02, 0x02, 0x00, 0x02, 0x05, 0x05, 0x00, 0x02, 0x03, 0x00, 0x00, 0x02, 0x06, 0x01, 0x00


//--------------------- .nv.callgraph             --------------------------
	.section	.nv.callgraph,"",@"SHT_CUDA_CALLGRAPH"
	.align	4
	.sectionentsize	8
	.align		4
        /*0000*/ 	.word	0x00000000
	.align		4
        /*0004*/ 	.word	0xffffffff
	.align		4
        /*0008*/ 	.word	0x00000000
	.align		4
        /*000c*/ 	.word	0xfffffffe
	.align		4
        /*0010*/ 	.word	0x00000000
	.align		4
        /*0014*/ 	.word	0xfffffffd
	.align		4
        /*0018*/ 	.word	0x00000000
	.align		4
        /*001c*/ 	.word	0xfffffffc


//--------------------- .nv.constant4             --------------------------
	.section	.nv.constant4,"a",@progbits
	.align	8
	.align		8
.nv.constant4:
        /*0000*/ 	.dword	_$_str


//--------------------- .text.attn_fwd            --------------------------
	.section	.text.attn_fwd,"ax",@progbits
	.align	128
        .global         attn_fwd
        .type           attn_fwd,@function
        .size           attn_fwd,(.L_x_28 - attn_fwd)
        .other          attn_fwd,@"STO_CUDA_ENTRY STV_DEFAULT"
attn_fwd:
.text.attn_fwd:
[----:B------:R-:W0:Y:S01]  /*0000*/  LDC R1, c[0x0][0x37c] ;  /* 0x0000df00ff017b82 */ /* 0x000e220000000800 */
[----:B------:R-:W1:Y:S02]  /*0010*/  S2R R3, SR_TID.X ;  /* 0x0000000000037919 */ /* 0x000e640000002100 */
[----:B-1----:R-:W-:-:S13]  /*0020*/  ISETP.GE.U32.AND P0, PT, R3, 0x20, PT ;  /* 0x000000200300780c */ /* 0x002fda0003f06070 */
[----:B------:R-:W-:Y:S02]  /*0030*/  VOTEU.ANY UP1, P0 ;  /* 0x0000000000ff7886 */ /* 0x000fe40000020100 */
[----:B0-----:R-:W-:Y:S05]  /*0040*/  BRA.U UP1, `(.L_x_0) ;  /* 0x0000000101b87547 */ /* 0x001fea000b800000 */
[----:B------:R-:W0:Y:S01]  /*0050*/  S2UR UR6, SR_CgaCtaId ;  /* 0x00000000000679c3 */ /* 0x000e220000008800 */
[----:B------:R-:W-:Y:S01]  /*0060*/  NOP ;  /* 0x0000000000007918 */ /* 0x000fe20000000000 */
[----:B------:R-:W-:Y:S02]  /*0070*/  UMOV UR4, 0x40 ;  /* 0x0000004000047882 */ /* 0x000fe40000000000 */
[----:B0-----:R-:W-:-:S09]  /*0080*/  ULEA UR4, UR6, UR4, 0x18 ;  /* 0x0000000406047291 */ /* 0x001fd2000f8ec0ff */
[----:B------:R-:W0:Y:S01]  /*0090*/  LDS.U8 R0, [UR4] ;  /* 0x00000004ff007984 */ /* 0x000e220008000000 */
[----:B------:R-:W-:Y:S02]  /*00a0*/  UMOV UR4, 0x400 ;  /* 0x0000040000047882 */ /* 0x000fe40000000000 */
[----:B------:R-:W-:Y:S01]  /*00b0*/  ULEA UR4, UR6, UR4, 0x18 ;  /* 0x0000000406047291 */ /* 0x000fe2000f8ec0ff */
[----:B0-----:R-:W-:-:S13]  /*00c0*/  ISETP.NE.AND P0, PT, R0, RZ, PT ;  /* 0x000000ff0000720c */ /* 0x001fda0003f05270 */
[----:B------:R-:W-:Y:S05]  /*00d0*/  @P0 BRA `(.L_x_1) ;  /* 0x00000000007c0947 */ /* 0x000fea0003800000 */
[----:B------:R-:W-:-:S13]  /*00e0*/  ELECT P0, URZ, PT ;  /* 0x0000000000ff782f */ /* 0x000fda0003800000 */
[----:B------:R-:W-:Y:S05]  /*00f0*/  @!P0 BRA `(.L_x_2) ;  /* 0x0000000000848947 */ /* 0x000fea0003800000 */
[----:B------:R-:W-:Y:S01]  /*0100*/  UMOV UR5, 0x8 ;  /* 0x0000000800057882 */ /* 0x000fe20000000000 */
[----:B------:R-:W-:Y:S02]  /*0110*/  IMAD.MOV.U32 R7, RZ, RZ, 0x1 ;  /* 0x00000001ff077424 */ /* 0x000fe400078e00ff */
[----:B------:R-:W-:Y:S02]  /*0120*/  IMAD.MOV.U32 R5, RZ, RZ, 0xff ;  /* 0x000000ffff057424 */ /* 0x000fe400078e00ff */
[----:B------:R-:W-:Y:S04]  /*0130*/  DEPBAR.LE SB0, 0x36 ;  /* 0x00008d800000791a */ /* 0x000fe80000000000 */
[----:B------:R-:W0:Y:S02]  /*0140*/  UTCATOMSWS.FIND_AND_SET.ALIGN UP0, UR5, UR5 ;  /* 0x00000005000575e3 */ /* 0x000e240008000800 */
[----:B0-----:R-:W-:-:S04]  /*0150*/  PLOP3.LUT P0, PT, PT, PT, UP0, 0x80, 0x8 ;  /* 0x000000000008781c */ /* 0x001fc80003f0f008 */
[----:B------:R-:W-:-:S04]  /*0160*/  SEL R0, RZ, 0xffffffff, !P0 ;  /* 0xffffffffff007807 */ /* 0x000fc80004000000 */
[----:B------:R-:W-:Y:S01]  /*0170*/  ISETP.NE.AND P0, PT, R0, RZ, PT ;  /* 0x000000ff0000720c */ /* 0x000fe20003f05270 */
[----:B------:R-:W-:-:S12]  /*0180*/  IMAD.U32 R0, RZ, RZ, UR5 ;  /* 0x00000005ff007e24 */ /* 0x000fd8000f8e00ff */
[----:B------:R-:W-:Y:S05]  /*0190*/  @P0 BRA `(.L_x_3) ;  /* 0x0000000000240947 */ /* 0x000fea0003800000 */
.L_x_4:
[----:B------:R-:W-:Y:S05]  /*01a0*/  NANOSLEEP 0x64 ;  /* 0x000000640000795d */ /* 0x000fea0003800000 */
[----:B------:R-:W-:-:S05]  /*01b0*/  UMOV UR5, 0x8 ;  /* 0x0000000800057882 */ /* 0x000fca0000000000 */
[----:B------:R-:W-:Y:S04]  /*01c0*/  DEPBAR.LE SB0, 0x36 ;  /* 0x00008d800000791a */ /* 0x000fe80000000000 */
[----:B------:R-:W0:Y:S02]  /*01d0*/  UTCATOMSWS.FIND_AND_SET.ALIGN UP0, UR5, UR5 ;  /* 0x00000005000575e3 */ /* 0x000e240008000800 */
[----:B0-----:R-:W-:-:S04]  /*01e0*/  PLOP3.LUT P0, PT, PT, PT, UP0, 0x80, 0x8 ;  /* 0x000000000008781c */ /* 0x001fc80003f0f008 */
[----:B------:R-:W-:-:S04]  /*01f0*/  SEL R0, RZ, 0xffffffff, !P0 ;  /* 0xffffffffff007807 */ /* 0x000fc80004000000 */
[----:B------:R-:W-:Y:S01]  /*0200*/  ISETP.NE.AND P0, PT, R0, RZ, PT ;  /* 0x000000ff0000720c */ /* 0x000fe20003f05270 */
[----:B------:R-:W-:-:S12]  /*0210*/  IMAD.U32 R0, RZ, RZ, UR5 ;  /* 0x00000005ff007e24 */ /* 0x000fd8000f8e00ff */
[----:B------:R-:W-:Y:S05]  /*0220*/  @!P0 BRA `(.L_x_4) ;  /* 0xfffffffc00dc8947 */ /* 0x000fea000383ffff */
.L_x_3:
[C---:B------:R-:W-:Y:S01]  /*0230*/  VIADD R4, R0.reuse, 0x10 ;  /* 0x0000001000047836 */ /* 0x040fe20000000000 */
[----:B------:R-:W-:Y:S01]  /*0240*/  UMOV UR5, 0x50 ;  /* 0x0000005000057882 */ /* 0x000fe20000000000 */
[----:B------:R-:W-:Y:S01]  /*0250*/  SHF.L.U32 R2, R5, R0, RZ ;  /* 0x0000000005027219 */ /* 0x000fe200000006ff */
[----:B------:R-:W-:Y:S01]  /*0260*/  ULEA UR5, UR6, UR5, 0x18 ;  /* 0x0000000506057291 */ /* 0x000fe2000f8ec0ff */
[----:B------:R-:W-:Y:S01]  /*0270*/  IMAD.SHL.U32 R0, R0, 0x20, RZ ;  /* 0x0000002000007824 */ /* 0x000fe200078e00ff */
[----:B------:R-:W-:-:S04]  /*0280*/  SHF.L.U32 R5, R7, R4, RZ ;  /* 0x0000000407057219 */ /* 0x000fc800000006ff */
[----:B------:R-:W-:-:S05]  /*0290*/  LOP3.LUT R2, R5, R2, RZ, 0xfc, !PT ;  /* 0x0000000205027212 */ /* 0x000fca00078efcff */
[----:B------:R0:W-:Y:S04]  /*02a0*/  ATOMS.OR RZ, [UR5], R2 ;  /* 0x00000002ffff798c */ /* 0x0001e8000b000005 */
[----:B------:R0:W-:Y:S01]  /*02b0*/  STS [UR4], R0 ;  /* 0x00000000ff007988 */ /* 0x0001e20008000804 */
[----:B------:R-:W-:Y:S05]  /*02c0*/  BRA `(.L_x_2) ;  /* 0x0000000000107947 */ /* 0x000fea0003800000 */
.L_x_1:
[----:B------:R-:W-:Y:S01]  /*02d0*/  IMAD.MOV.U32 R0, RZ, RZ, -0x1 ;  /* 0xffffffffff007424 */ /* 0x000fe200078e00ff */
[----:B------:R-:W-:-:S04]  /*02e0*/  MOV R4, 0x310 ;  /* 0x0000031000047802 */ /* 0x000fc80000000f00 */
[----:B------:R0:W-:Y:S03]  /*02f0*/  STS [UR4], R0 ;  /* 0x00000000ff007988 */ /* 0x0001e60008000804 */
[----:B0-----:R-:W-:Y:S05]  /*0300*/  CALL.REL.NOINC `($__internal_1_$__cuda_sm10x_tcgen05_guardrail_trap_phase_invalid_during_alloc) ;  /* 0x0000007c00647944 */ /* 0x001fea0003c00000 */
.L_x_2:
[----:B------:R-:W-:Y:S05]  /*0310*/  WARPSYNC.ALL ;  /* 0x0000000000007948 */ /* 0x000fea0003800000 */
[----:B------:R-:W-:Y:S01]  /*0320*/  NOP ;  /* 0x0000000000007918 */ /* 0x000fe20000000000 */
.L_x_0:
[----:B------:R-:W1:Y:S01]  /*0330*/  S2UR UR75, SR_CTAID.X ;  /* 0x00000000004b79c3 */ /* 0x000e620000002500 */
[----:B------:R-:W2:Y:S01]  /*0340*/  LDCU.64 UR4, c[0x0][0x3b0] ;  /* 0x00007600ff0477ac */ /* 0x000ea20008000a00 */
[----:B------:R-:W-:Y:S01]  /*0350*/  SHF.R.U32.HI R20, RZ, 0x6, R3 ;  /* 0x00000006ff147819 */ /* 0x000fe20000011603 */
[----:B------:R-:W-:-:S03]  /*0360*/  UMOV UR74, 0x400 ;  /* 0x00000400004a7882 */ /* 0x000fc60000000000 */
[----:B------:R-:W-:Y:S01]  /*0370*/  SGXT.U32 R20, R20, 0x2 ;  /* 0x000000021414781a */ /* 0x000fe20000000000 */
[----:B------:R-:W3:Y:S01]  /*0380*/  LDCU.64 UR18, c[0x0][0x358] ;  /* 0x00006b00ff1277ac */ /* 0x000ee20008000a00 */
[----:B------:R-:W4:Y:S08]  /*0390*/  S2UR UR6, SR_CgaCtaId ;  /* 0x00000000000679c3 */ /* 0x000f300000008800 */
[----:B------:R-:W0:Y:S08]  /*03a0*/  LDC R43, c[0x0][0x3b8] ;  /* 0x0000ee00ff2b7b82 */ /* 0x000e300000000800 */
[----:B------:R-:W0:Y:S01]  /*03b0*/  S2UR UR76, SR_CTAID.Y ;  /* 0x00000000004c79c3 */ /* 0x000e220000002600 */
[----:B-1----:R-:W-:-:S06]  /*03c0*/  USHF.L.U32 UR75, UR75, 0x6, URZ ;  /* 0x000000064b4b7899 */ /* 0x002fcc00080006ff */
[----:B0-----:R-:W-:Y:S01]  /*03d0*/  IMAD.U32 R2, RZ, RZ, UR75 ;  /* 0x0000004bff027e24 */ /* 0x001fe2000f8e00ff */
[----:B------:R-:W0:Y:S01]  /*03e0*/  LDC.64 R40, c[0x0][0x380] ;  /* 0x0000e000ff287b82 */ /* 0x000e220000000a00 */
[----:B----4-:R-:W-:-:S07]  /*03f0*/  ULEA UR74, UR6, UR74, 0x18 ;  /* 0x0000004a064a7291 */ /* 0x010fce000f8ec0ff */
[----:B------:R-:W-:Y:S01]  /*0400*/  BAR.SYNC.DEFER_BLOCKING 0x0 ;  /* 0x0000000000007b1d */ /* 0x000fe20000010000 */
[----:B------:R-:W-:Y:S01]  /*0410*/  LOP3.LUT R2, R2, 0x3f, R3, 0xf8, !PT ;  /* 0x0000003f02027812 */ /* 0x000fe200078ef803 */
[----:B------:R-:W-:-:S06]  /*0420*/  IMAD R6, R20, R43, RZ ;  /* 0x0000002b14067224 */ /* 0x000fcc00078e02ff */
[----:B------:R-:W1:Y:S01]  /*0430*/  LDC.64 R176, c[0x0][0x3c0] ;  /* 0x0000f000ffb07b82 */ /* 0x000e620000000a00 */
[----:B--2---:R-:W-:Y:S02]  /*0440*/  IMAD R0, R2, UR5, RZ ;  /* 0x0000000502007c24 */ /* 0x004fe4000f8e02ff */
[C---:B------:R-:W-:Y:S02]  /*0450*/  IMAD R7, R43.reuse, 0x4, R6 ;  /* 0x000000042b077824 */ /* 0x040fe400078e0206 */
[C---:B------:R-:W-:Y:S01]  /*0460*/  IMAD.SHL.U32 R5, R0.reuse, 0x2, RZ ;  /* 0x0000000200057824 */ /* 0x040fe200078e00ff */
[----:B------:R-:W-:Y:S01]  /*0470*/  UIMAD UR4, UR76, UR4, URZ ;  /* 0x000000044c0472a4 */ /* 0x000fe2000f8e02ff */
[----:B------:R-:W-:Y:S02]  /*0480*/  IMAD R9, R43, 0x4, R7 ;  /* 0x000000042b097824 */ /* 0x000fe400078e0207 */
[----:B------:R-:W-:Y:S01]  /*0490*/  IMAD.HI R0, R0, 0x2, RZ ;  /* 0x0000000200007827 */ /* 0x000fe200078e02ff */
[----:B------:R-:W-:-:S02]  /*04a0*/  USHF.L.U32 UR7, UR4, 0x1, URZ ;  /* 0x0000000104077899 */ /* 0x000fc400080006ff */
[----:B------:R-:W-:Y:S01]  /*04b0*/  UIMAD.WIDE UR4, UR4, 0x2, URZ ;  /* 0x00000002040478a5 */ /* 0x000fe2000f8e02ff */
[----:B------:R-:W-:Y:S01]  /*04c0*/  IMAD R11, R43, 0x4, R9 ;  /* 0x000000042b0b7824 */ /* 0x000fe200078e0209 */
[----:B------:R-:W2:Y:S01]  /*04d0*/  LDS R32, [UR74] ;  /* 0x0000004aff207984 */ /* 0x000ea20008000800 */
[----:B------:R-:W-:Y:S01]  /*04e0*/  BAR.SYNC.DEFER_BLOCKING 0x0 ;  /* 0x0000000000007b1d */ /* 0x000fe20000010000 */
[----:B0-----:R-:W-:-:S04]  /*04f0*/  IADD3 R39, P0, P1, R5, UR7, R40 ;  /* 0x0000000705277c10 */ /* 0x001fc8000f91e028 */
[----:B------:R-:W-:Y:S01]  /*0500*/  IADD3.X R41, PT, PT, R0, UR5, R41, P0, P1 ;  /* 0x0000000500297c10 */ /* 0x000fe200087e2429 */
[----:B------:R-:W-:Y:S01]  /*0510*/  IMAD R0, R43, 0x4, R11 ;  /* 0x000000042b007824 */ /* 0x000fe200078e020b */
[-C--:B------:R-:W-:Y:S01]  /*0520*/  LEA R4, P0, R6, R39.reuse, 0x1 ;  /* 0x0000002706047211 */ /* 0x080fe200078008ff */
[----:B------:R-:W0:Y:S01]  /*0530*/  LDCU UR4, c[0x0][0x3c8] ;  /* 0x00007900ff0477ac */ /* 0x000e220008000800 */
[-C--:B------:R-:W-:Y:S02]  /*0540*/  LEA R8, P1, R9, R39.reuse, 0x1 ;  /* 0x0000002709087211 */ /* 0x080fe400078208ff */
[----:B------:R-:W-:Y:S02]  /*0550*/  LEA R12, P2, R0, R39, 0x1 ;  /* 0x00000027000c7211 */ /* 0x000fe400078408ff */
[-C--:B------:R-:W-:Y:S02]  /*0560*/  LEA.HI.X.SX32 R5, R6, R41.reuse, 0x1, P0 ;  /* 0x0000002906057211 */ /* 0x080fe400000f0eff */
[----:B------:R-:W-:Y:S01]  /*0570*/  LEA.HI.X.SX32 R13, R0, R41, 0x1, P2 ;  /* 0x00000029000d7211 */ /* 0x000fe200010f0eff */
[----:B------:R-:W-:Y:S01]  /*0580*/  IMAD R0, R43, 0x4, R0 ;  /* 0x000000042b007824 */ /* 0x000fe200078e0200 */
[----:B------:R-:W-:-:S02]  /*0590*/  LEA R6, P0, R7, R39, 0x1 ;  /* 0x0000002707067211 */ /* 0x000fc400078008ff */
[-C--:B------:R-:W-:Y:S01]  /*05a0*/  LEA.HI.X.SX32 R9, R9, R41.reuse, 0x1, P1 ;  /* 0x0000002909097211 */ /* 0x080fe200008f0eff */
[----:B------:R-:W-:Y:S01]  /*05b0*/  IMAD R15, R43, 0x4, R0 ;  /* 0x000000042b0f7824 */ /* 0x000fe200078e0200 */
[----:B------:R-:W-:Y:S01]  /*05c0*/  LEA.HI.X.SX32 R7, R7, R41, 0x1, P0 ;  /* 0x0000002907077211 */ /* 0x000fe200000f0eff */
[----:B---3--:R3:W5:Y:S02]  /*05d0*/  LDG.E.U16 R17, desc[UR18][R4.64] ;  /* 0x0000001204117981 */ /* 0x008764000c1e1500 */
[----:B------:R-:W-:Y:S02]  /*05e0*/  IMAD R16, R43, 0x4, R15 ;  /* 0x000000042b107824 */ /* 0x000fe400078e020f */
[----:B------:R4:W5:Y:S01]  /*05f0*/  LDG.E.U16 R19, desc[UR18][R8.64] ;  /* 0x0000001208137981 */ /* 0x000962000c1e1500 */
[----:B------:R-:W-:-:S03]  /*0600*/  LEA R10, P1, R11, R39, 0x1 ;  /* 0x000000270b0a7211 */ /* 0x000fc600078208ff */
[----:B------:R-:W5:Y:S01]  /*0610*/  LDG.E.U16 R34, desc[UR18][R6.64] ;  /* 0x0000001206227981 */ /* 0x000f62000c1e1500 */
[----:B---3--:R-:W-:-:S03]  /*0620*/  LEA R4, P0, R0, R39, 0x1 ;  /* 0x0000002700047211 */ /* 0x008fc600078008ff */
[----:B------:R3:W5:Y:S01]  /*0630*/  LDG.E.U16 R21, desc[UR18][R12.64] ;  /* 0x000000120c157981 */ /* 0x000762000c1e1500 */
[-C--:B------:R-:W-:Y:S02]  /*0640*/  LEA.HI.X.SX32 R11, R11, R41.reuse, 0x1, P1 ;  /* 0x000000290b0b7211 */ /* 0x080fe400008f0eff */
[----:B------:R-:W-:Y:S01]  /*0650*/  LEA.HI.X.SX32 R5, R0, R41, 0x1, P0 ;  /* 0x0000002900057211 */ /* 0x000fe200000f0eff */
[C---:B------:R-:W-:Y:S01]  /*0660*/  IMAD R0, R43.reuse, 0x4, R16 ;  /* 0x000000042b007824 */ /* 0x040fe200078e0210 */
[C---:B----4-:R-:W-:Y:S01]  /*0670*/  LEA R8, P0, R16.reuse, R39, 0x1 ;  /* 0x0000002710087211 */ /* 0x050fe200078008ff */
[----:B------:R4:W5:Y:S03]  /*0680*/  LDG.E.U16 R36, desc[UR18][R10.64] ;  /* 0x000000120a247981 */ /* 0x000966000c1e1500 */
[----:B------:R-:W-:Y:S01]  /*0690*/  LEA.HI.X.SX32 R9, R16, R41, 0x1, P0 ;  /* 0x0000002910097211 */ /* 0x000fe200000f0eff */
[----:B---3--:R-:W-:Y:S01]  /*06a0*/  IMAD R13, R43, 0x4, R0 ;  /* 0x000000042b0d7824 */ /* 0x008fe200078e0200 */
[-C--:B------:R-:W-:Y:S01]  /*06b0*/  LEA R6, P0, R0, R39.reuse, 0x1 ;  /* 0x0000002700067211 */ /* 0x080fe200078008ff */
[----:B------:R3:W5:Y:S01]  /*06c0*/  LDG.E.U16 R102, desc[UR18][R4.64] ;  /* 0x0000001204667981 */ /* 0x000762000c1e1500 */
[----:B------:R-:W-:-:S02]  /*06d0*/  LEA R14, P1, R15, R39, 0x1 ;  /* 0x000000270f0e7211 */ /* 0x000fc400078208ff */
[-C--:B------:R-:W-:Y:S01]  /*06e0*/  LEA.HI.X.SX32 R7, R0, R41.reuse, 0x1, P0 ;  /* 0x0000002900077211 */ /* 0x080fe200000f0eff */
[----:B------:R-:W-:Y:S01]  /*06f0*/  IMAD R0, R43, 0x4, R13 ;  /* 0x000000042b007824 */ /* 0x000fe200078e020d */
[----:B------:R-:W-:Y:S01]  /*0700*/  LEA.HI.X.SX32 R15, R15, R41, 0x1, P1 ;  /* 0x000000290f0f7211 */ /* 0x000fe200008f0eff */
[----:B------:R-:W5:Y:S01]  /*0710*/  LDG.E.U16 R104, desc[UR18][R8.64] ;  /* 0x0000001208687981 */ /* 0x000f62000c1e1500 */
[-C--:B----4-:R-:W-:Y:S01]  /*0720*/  LEA R10, P0, R13, R39.reuse, 0x1 ;  /* 0x000000270d0a7211 */ /* 0x090fe200078008ff */
[----:B------:R-:W-:Y:S01]  /*0730*/  IMAD R16, R43, 0x4, R0 ;  /* 0x000000042b107824 */ /* 0x000fe200078e0200 */
[C---:B------:R-:W-:Y:S01]  /*0740*/  LEA R12, P1, R0.reuse, R39, 0x1 ;  /* 0x00000027000c7211 */ /* 0x040fe200078208ff */
[----:B------:R4:W5:Y:S01]  /*0750*/  LDG.E.U16 R23, desc[UR18][R14.64] ;  /* 0x000000120e177981 */ /* 0x000962000c1e1500 */
[-C--:B------:R-:W-:Y:S02]  /*0760*/  LEA.HI.X.SX32 R11, R13, R41.reuse, 0x1, P0 ;  /* 0x000000290d0b7211 */ /* 0x080fe400000f0eff */
[----:B------:R-:W-:Y:S01]  /*0770*/  LEA.HI.X.SX32 R13, R0, R41, 0x1, P1 ;  /* 0x00000029000d7211 */ /* 0x000fe200008f0eff */
[C---:B------:R-:W-:Y:S01]  /*0780*/  IMAD R0, R43.reuse, 0x4, R16 ;  /* 0x000000042b007824 */ /* 0x040fe200078e0210 */
[C---:B---3--:R-:W-:Y:S01]  /*0790*/  LEA R4, P0, R16.reuse, R39, 0x1 ;  /* 0x0000002710047211 */ /* 0x048fe200078008ff */
[----:B------:R3:W5:Y:S03]  /*07a0*/  LDG.E.U16 R25, desc[UR18][R6.64] ;  /* 0x0000001206197981 */ /* 0x000766000c1e1500 */
[----:B------:R-:W-:Y:S01]  /*07b0*/  LEA.HI.X.SX32 R5, R16, R41, 0x1, P0 ;  /* 0x0000002910057211 */ /* 0x000fe200000f0eff */
[C---:B----4-:R-:W-:Y:S01]  /*07c0*/  IMAD R15, R43.reuse, 0x4, R0 ;  /* 0x000000042b0f7824 */ /* 0x050fe200078e0200 */
[C---:B------:R-:W-:Y:S01]  /*07d0*/  LEA R8, P0, R0.reuse, R39, 0x1 ;  /* 0x0000002700087211 */ /* 0x040fe200078008ff */
[----:B------:R4:W5:Y:S03]  /*07e0*/  LDG.E.U16 R106, desc[UR18][R10.64] ;  /* 0x000000120a6a7981 */ /* 0x000966000c1e1500 */
[----:B------:R-:W-:Y:S01]  /*07f0*/  LEA.HI.X.SX32 R9, R0, R41, 0x1, P0 ;  /* 0x0000002900097211 */ /* 0x000fe200000f0eff */
[----:B------:R-:W-:Y:S01]  /*0800*/  IMAD R0, R43, 0x4, R15 ;  /* 0x000000042b007824 */ /* 0x000fe200078e020f */
[-C--:B---3--:R-:W-:Y:S01]  /*0810*/  LEA R6, P0, R15, R39.reuse, 0x1 ;  /* 0x000000270f067211 */ /* 0x088fe200078008ff */
[----:B------:R-:W5:Y:S02]  /*0820*/  LDG.E.U16 R110, desc[UR18][R4.64] ;  /* 0x00000012046e7981 */ /* 0x000f64000c1e1500 */
[----:B------:R-:W-:Y:S01]  /*0830*/  IMAD R16, R43, 0x4, R0 ;  /* 0x000000042b107824 */ /* 0x000fe200078e0200 */
[----:B------:R-:W-:Y:S01]  /*0840*/  LEA R14, P1, R0, R39, 0x1 ;  /* 0x00000027000e7211 */ /* 0x000fe200078208ff */
[----:B------:R3:W5:Y:S01]  /*0850*/  LDG.E.U16 R27, desc[UR18][R12.64] ;  /* 0x000000120c1b7981 */ /* 0x000762000c1e1500 */
[----:B------:R-:W-:-:S02]  /*0860*/  LEA.HI.X.SX32 R7, R15, R41, 0x1, P0 ;  /* 0x000000290f077211 */ /* 0x000fc400000f0eff */
[----:B------:R-:W-:Y:S01]  /*0870*/  LEA.HI.X.SX32 R15, R0, R41, 0x1, P1 ;  /* 0x00000029000f7211 */ /* 0x000fe200008f0eff */
[C---:B------:R-:W-:Y:S01]  /*0880*/  IMAD R0, R43.reuse, 0x4, R16 ;  /* 0x000000042b007824 */ /* 0x040fe200078e0210 */
[C---:B----4-:R-:W-:Y:S01]  /*0890*/  LEA R10, P0, R16.reuse, R39, 0x1 ;  /* 0x00000027100a7211 */ /* 0x050fe200078008ff */
[----:B------:R4:W5:Y:S03]  /*08a0*/  LDG.E.U16 R29, desc[UR18][R8.64] ;  /* 0x00000012081d7981 */ /* 0x000966000c1e1500 */
[----:B------:R-:W-:Y:S01]  /*08b0*/  LEA.HI.X.SX32 R11, R16, R41, 0x1, P0 ;  /* 0x00000029100b7211 */ /* 0x000fe200000f0eff */
[C---:B---3--:R-:W-:Y:S01]  /*08c0*/  IMAD R13, R43.reuse, 0x4, R0 ;  /* 0x000000042b0d7824 */ /* 0x048fe200078e0200 */
[C---:B------:R-:W-:Y:S01]  /*08d0*/  LEA R4, P0, R0.reuse, R39, 0x1 ;  /* 0x0000002700047211 */ /* 0x040fe200078008ff */
[----:B------:R3:W5:Y:S03]  /*08e0*/  LDG.E.U16 R112, desc[UR18][R6.64] ;  /* 0x0000001206707981 */ /* 0x000766000c1e1500 */
[----:B------:R-:W-:Y:S01]  /*08f0*/  LEA.HI.X.SX32 R5, R0, R41, 0x1, P0 ;  /* 0x0000002900057211 */ /* 0x000fe200000f0eff */
[----:B------:R-:W-:Y:S01]  /*0900*/  IMAD R0, R43, 0x4, R13 ;  /* 0x000000042b007824 */ /* 0x000fe200078e020d */
[-C--:B----4-:R-:W-:Y:S01]  /*0910*/  LEA R8, P0, R13, R39.reuse, 0x1 ;  /* 0x000000270d087211 */ /* 0x090fe200078008ff */
[----:B------:R-:W5:Y:S02]  /*0920*/  LDG.E.U16 R114, desc[UR18][R10.64] ;  /* 0x000000120a727981 */ /* 0x000f64000c1e1500 */
[----:B------:R-:W-:Y:S01]  /*0930*/  IMAD R16, R43, 0x4, R0 ;  /* 0x000000042b107824 */ /* 0x000fe200078e0200 */
[----:B------:R-:W-:Y:S01]  /*0940*/  LEA R12, P1, R0, R39, 0x1 ;  /* 0x00000027000c7211 */ /* 0x000fe200078208ff */
[----:B------:R4:W5:Y:S01]  /*0950*/  LDG.E.U16 R31, desc[UR18][R14.64] ;  /* 0x000000120e1f7981 */ /* 0x000962000c1e1500 */
[----:B------:R-:W-:-:S02]  /*0960*/  LEA.HI.X.SX32 R9, R13, R41, 0x1, P0 ;  /* 0x000000290d097211 */ /* 0x000fc400000f0eff */
        /* <DEDUP_REMOVED lines=27> */
[----:B------:R4:W5:Y:S02]  /*0b20*/  LDG.E.U16 R103, desc[UR18][R14.64] ;  /* 0x000000120e677981 */ /* 0x000964000c1e1500 */
[----:B------:R-:W-:Y:S01]  /*0b30*/  IMAD R16, R43, 0x4, R0 ;  /* 0x000000042b107824 */ /* 0x000fe200078e0200 */
[----:B------:R-:W-:Y:S01]  /*0b40*/  LEA R12, P1, R0, R39, 0x1 ;  /* 0x00000027000c7211 */ /* 0x000fe200078208ff */
[----:B------:R0:W5:Y:S01]  /*0b50*/  LDG.E.U16 R122, desc[UR18][R8.64] ;  /* 0x00000012087a7981 */ /* 0x000162000c1e1500 */
[----:B------:R-:W-:-:S02]  /*0b60*/  LEA.HI.X.SX32 R11, R13, R41, 0x1, P0 ;  /* 0x000000290d0b7211 */ /* 0x000fc400000f0eff */
[----:B------:R-:W-:Y:S01]  /*0b70*/  LEA.HI.X.SX32 R13, R0, R41, 0x1, P1 ;  /* 0x00000029000d7211 */ /* 0x000fe200008f0eff */
[C---:B------:R-:W-:Y:S01]  /*0b80*/  IMAD R0, R43.reuse, 0x4, R16 ;  /* 0x000000042b007824 */ /* 0x040fe200078e0210 */
[C---:B---3--:R-:W-:Y:S01]  /*0b90*/  LEA R4, P0, R16.reuse, R39, 0x1 ;  /* 0x0000002710047211 */ /* 0x048fe200078008ff */
[----:B------:R3:W5:Y:S02]  /*0ba0*/  LDG.E.U16 R105, desc[UR18][R6.64] ;  /* 0x0000001206697981 */ /* 0x000764000c1e1500 */
[C---:B----4-:R-:W-:Y:S01]  /*0bb0*/  IMAD R15, R43.reuse, 0x4, R0 ;  /* 0x000000042b0f7824 */ /* 0x050fe200078e0200 */
[----:B------:R-:W-:Y:S01]  /*0bc0*/  LEA.HI.X.SX32 R5, R16, R41, 0x1, P0 ;  /* 0x0000002910057211 */ /* 0x000fe200000f0eff */
[----:B------:R4:W5:Y:S01]  /*0bd0*/  LDG.E.U16 R124, desc[UR18][R10.64] ;  /* 0x000000120a7c7981 */ /* 0x000962000c1e1500 */
[C---:B0-----:R-:W-:Y:S01]  /*0be0*/  LEA R8, P0, R0.reuse, R39, 0x1 ;  /* 0x0000002700087211 */ /* 0x041fe200078008ff */
[C---:B------:R-:W-:Y:S02]  /*0bf0*/  IMAD R16, R43.reuse, 0x4, R15 ;  /* 0x000000042b107824 */ /* 0x040fe400078e020f */
[----:B------:R1:W5:Y:S01]  /*0c00*/  LDG.E.U16 R13, desc[UR18][R12.64] ;  /* 0x000000120c0d7981 */ /* 0x000362000c1e1500 */
[----:B------:R-:W-:Y:S01]  /*0c10*/  LEA.HI.X.SX32 R9, R0, R41, 0x1, P0 ;  /* 0x0000002900097211 */ /* 0x000fe200000f0eff */
[----:B------:R-:W-:Y:S01]  /*0c20*/  IMAD R0, R43, 0x4, R16 ;  /* 0x000000042b007824 */ /* 0x000fe200078e0210 */
[C---:B---3--:R-:W-:Y:S01]  /*0c30*/  LEA R6, P0, R15.reuse, R39, 0x1 ;  /* 0x000000270f067211 */ /* 0x048fe200078008ff */
[----:B------:R-:W5:Y:S03]  /*0c40*/  LDG.E.U16 R126, desc[UR18][R4.64] ;  /* 0x00000012047e7981 */ /* 0x000f66000c1e1500 */
[----:B------:R-:W-:Y:S01]  /*0c50*/  LEA.HI.X.SX32 R7, R15, R41, 0x1, P0 ;  /* 0x000000290f077211 */ /* 0x000fe200000f0eff */
[----:B------:R0:W5:Y:S01]  /*0c60*/  LDG.E.U16 R9, desc[UR18][R8.64] ;  /* 0x0000001208097981 */ /* 0x000162000c1e1500 */
[----:B----4-:R-:W-:-:S02]  /*0c70*/  LEA R10, P0, R0, R39, 0x1 ;  /* 0x00000027000a7211 */ /* 0x010fc400078008ff */
[----:B------:R-:W-:Y:S01]  /*0c80*/  LEA R14, P1, R16, R39, 0x1 ;  /* 0x00000027100e7211 */ /* 0x000fe200078208ff */
[----:B------:R-:W5:Y:S01]  /*0c90*/  LDG.E.U16 R128, desc[UR18][R6.64] ;  /* 0x0000001206807981 */ /* 0x000f62000c1e1500 */
[-C--:B------:R-:W-:Y:S02]  /*0ca0*/  LEA.HI.X.SX32 R11, R0, R41.reuse, 0x1, P0 ;  /* 0x00000029000b7211 */ /* 0x080fe400000f0eff */
[----:B------:R-:W-:Y:S02]  /*0cb0*/  SHF.R.U32.HI R0, RZ, 0x7, R3 ;  /* 0x00000007ff007819 */ /* 0x000fe40000011603 */
[----:B------:R-:W-:Y:S01]  /*0cc0*/  LEA.HI.X.SX32 R15, R16, R41, 0x1, P1 ;  /* 0x00000029100f7211 */ /* 0x000fe200008f0eff */
[----:B------:R3:W5:Y:S01]  /*0cd0*/  LDG.E.U16 R130, desc[UR18][R10.64] ;  /* 0x000000120a827981 */ /* 0x000762000c1e1500 */
[----:B------:R-:W-:Y:S01]  /*0ce0*/  SGXT.U32 R0, R0, 0x1 ;  /* 0x000000010000781a */ /* 0x000fe20000000000 */
[----:B------:R-:W4:Y:S03]  /*0cf0*/  LDC.64 R40, c[0x0][0x388] ;  /* 0x0000e200ff287b82 */ /* 0x000f260000000a00 */
[----:B------:R0:W5:Y:S01]  /*0d00*/  LDG.E.U16 R15, desc[UR18][R14.64] ;  /* 0x000000120e0f7981 */ /* 0x000162000c1e1500 */
[----:B-1----:R-:W-:-:S04]  /*0d10*/  IMAD R12, R0, R177, RZ ;  /* 0x000000b1000c7224 */ /* 0x002fc800078e02ff */
[----:B------:R-:W-:-:S04]  /*0d20*/  IMAD R16, R177, 0x2, R12 ;  /* 0x00000002b1107824 */ /* 0x000fc800078e020c */
[----:B------:R-:W-:-:S04]  /*0d30*/  IMAD R18, R177, 0x2, R16 ;  /* 0x00000002b1127824 */ /* 0x000fc800078e0210 */
[----:B0-----:R-:W-:-:S04]  /*0d40*/  IMAD R8, R177, 0x2, R18 ;  /* 0x00000002b1087824 */ /* 0x001fc800078e0212 */
[----:B------:R-:W-:-:S04]  /*0d50*/  IMAD R22, R177, 0x2, R8 ;  /* 0x00000002b1167824 */ /* 0x000fc800078e0208 */
[----:B---3--:R-:W-:-:S04]  /*0d60*/  IMAD R10, R177, 0x2, R22 ;  /* 0x00000002b10a7824 */ /* 0x008fc800078e0216 */
[----:B------:R-:W-:Y:S01]  /*0d70*/  IMAD R14, R177, 0x2, R10 ;  /* 0x00000002b10e7824 */ /* 0x000fe200078e020a */
[----:B------:R-:W-:-:S03]  /*0d80*/  LOP3.LUT R5, R3, 0x7f, RZ, 0xc0, !PT ;  /* 0x0000007f03057812 */ /* 0x000fc600078ec0ff */
[----:B------:R-:W-:Y:S01]  /*0d90*/  IMAD R24, R177, 0x2, R14 ;  /* 0x00000002b1187824 */ /* 0x000fe200078e020e */
[----:B------:R-:W-:Y:S01]  /*0da0*/  LOP3.LUT R4, R3, 0xc0, RZ, 0xc0, !PT ;  /* 0x000000c003047812 */ /* 0x000fe200078ec0ff */
[----:B------:R-:W-:Y:S02]  /*0db0*/  IMAD R6, R5, UR4, RZ ;  /* 0x0000000405067c24 */ /* 0x000fe4000f8e02ff */
[----:B------:R-:W-:Y:S02]  /*0dc0*/  IMAD R26, R177, 0x2, R24 ;  /* 0x00000002b11a7824 */ /* 0x000fe400078e0218 */
[----:B------:R-:W-:Y:S01]  /*0dd0*/  IMAD R176, R176, UR76, RZ ;  /* 0x0000004cb0b07c24 */ /* 0x000fe2000f8e02ff */
[----:B------:R-:W-:Y:S01]  /*0de0*/  LOP3.LUT R0, R3, 0xff, RZ, 0xc0, !PT ;  /* 0x000000ff03007812 */ /* 0x000fe200078ec0ff */
[----:B------:R-:W-:Y:S01]  /*0df0*/  IMAD R28, R177, 0x2, R26 ;  /* 0x00000002b11c7824 */ /* 0x000fe200078e021a */
[----:B------:R-:W-:Y:S01]  /*0e00*/  SHF.R.U32.HI R7, RZ, 0x2, R4 ;  /* 0x00000002ff077819 */ /* 0x000fe20000011604 */
[----:B------:R-:W-:-:S02]  /*0e10*/  IMAD.SHL.U32 R4, R6, 0x2, RZ ;  /* 0x0000000206047824 */ /* 0x000fc400078e00ff */
[----:B------:R-:W-:Y:S02]  /*0e20*/  IMAD.SHL.U32 R5, R176, 0x2, RZ ;  /* 0x00000002b0057824 */ /* 0x000fe400078e00ff */
[----:B------:R-:W-:Y:S02]  /*0e30*/  IMAD R30, R177, 0x2, R28 ;  /* 0x00000002b11e7824 */ /* 0x000fe400078e021c */
[----:B------:R-:W-:Y:S01]  /*0e40*/  IMAD.SHL.U32 R38, R0, 0x2, RZ ;  /* 0x0000000200267824 */ /* 0x000fe200078e00ff */
[----:B----4-:R-:W-:Y:S01]  /*0e50*/  IADD3 R5, P0, P1, R4, R40, R5 ;  /* 0x0000002804057210 */ /* 0x010fe2000791e005 */
[----:B------:R-:W-:-:S04]  /*0e60*/  IMAD.HI R6, R6, 0x2, RZ ;  /* 0x0000000206067827 */ /* 0x000fc800078e02ff */
[----:B------:R-:W-:Y:S01]  /*0e70*/  IMAD.HI R176, R176, 0x2, RZ ;  /* 0x00000002b0b07827 */ /* 0x000fe200078e02ff */
[----:B------:R-:W-:-:S03]  /*0e80*/  LOP3.LUT R38, R38, R7, RZ, 0x3c, !PT ;  /* 0x0000000726267212 */ /* 0x000fc600078e3cff */
[----:B------:R-:W-:Y:S01]  /*0e90*/  IMAD R4, R177, 0x2, R30 ;  /* 0x00000002b1047824 */ /* 0x000fe200078e021e */
[----:B------:R-:W-:-:S03]  /*0ea0*/  IADD3.X R7, PT, PT, R6, R41, R176, P0, P1 ;  /* 0x0000002906077210 */ /* 0x000fc600007e24b0 */
[C---:B------:R-:W-:Y:S01]  /*0eb0*/  IMAD R6, R177.reuse, 0x2, R4 ;  /* 0x00000002b1067824 */ /* 0x040fe200078e0204 */
[----:B------:R-:W-:Y:S02]  /*0ec0*/  LEA R108, P0, R12, R5, 0x1 ;  /* 0x000000050c6c7211 */ /* 0x000fe400078008ff */
[----:B--2---:R-:W-:Y:S01]  /*0ed0*/  R2UR UR73, R32 ;  /* 0x00000000204972ca */ /* 0x004fe200000e0000 */
[C---:B------:R-:W-:Y:S01]  /*0ee0*/  IMAD R32, R177.reuse, 0x2, R6 ;  /* 0x00000002b1207824 */ /* 0x040fe200078e0206 */
[----:B------:R-:W-:Y:S02]  /*0ef0*/  LEA.HI.X.SX32 R109, R12, R7, 0x1, P0 ;  /* 0x000000070c6d7211 */ /* 0x000fe400000f0eff */
[-C--:B------:R-:W-:Y:S01]  /*0f00*/  LEA R96, P2, R8, R5.reuse, 0x1 ;  /* 0x0000000508607211 */ /* 0x080fe200078408ff */
[C---:B------:R-:W-:Y:S01]  /*0f10*/  IMAD R12, R177.reuse, 0x2, R32 ;  /* 0x00000002b10c7824 */ /* 0x040fe200078e0220 */
[----:B------:R-:W-:Y:S02]  /*0f20*/  LEA R100, P1, R16, R5, 0x1 ;  /* 0x0000000510647211 */ /* 0x000fe400078208ff */
[-C--:B------:R-:W-:Y:S01]  /*0f30*/  LEA.HI.X.SX32 R97, R8, R7.reuse, 0x1, P2 ;  /* 0x0000000708617211 */ /* 0x080fe200010f0eff */
[----:B------:R-:W-:Y:S01]  /*0f40*/  IMAD R8, R177, 0x2, R12 ;  /* 0x00000002b1087824 */ /* 0x000fe200078e020c */
[----:B------:R-:W-:-:S02]  /*0f50*/  LEA.HI.X.SX32 R101, R16, R7, 0x1, P1 ;  /* 0x0000000710657211 */ /* 0x000fc400008f0eff */
[-C--:B------:R-:W-:Y:S01]  /*0f60*/  LEA R92, P1, R10, R5.reuse, 0x1 ;  /* 0x000000050a5c7211 */ /* 0x080fe200078208ff */
[C---:B------:R-:W-:Y:S01]  /*0f70*/  IMAD R16, R177.reuse, 0x2, R8 ;  /* 0x00000002b1107824 */ /* 0x040fe200078e0208 */
[----:B------:R-:W-:Y:S02]  /*0f80*/  LEA R90, P2, R14, R5, 0x1 ;  /* 0x000000050e5a7211 */ /* 0x000fe400078408ff */
[----:B------:R-:W-:Y:S01]  /*0f90*/  LEA.HI.X.SX32 R93, R10, R7, 0x1, P1 ;  /* 0x000000070a5d7211 */ /* 0x000fe200008f0eff */
[C---:B------:R-:W-:Y:S01]  /*0fa0*/  IMAD R10, R177.reuse, 0x2, R16 ;  /* 0x00000002b10a7824 */ /* 0x040fe200078e0210 */
[----:B------:R-:W-:Y:S02]  /*0fb0*/  LEA R98, P0, R18, R5, 0x1 ;  /* 0x0000000512627211 */ /* 0x000fe400078008ff */
[-C--:B------:R-:W-:Y:S01]  /*0fc0*/  LEA.HI.X.SX32 R91, R14, R7.reuse, 0x1, P2 ;  /* 0x000000070e5b7211 */ /* 0x080fe200010f0eff */
[----:B------:R-:W-:Y:S01]  /*0fd0*/  IMAD R14, R177, 0x2, R10 ;  /* 0x00000002b10e7824 */ /* 0x000fe200078e020a */
[----:B------:R-:W-:-:S02]  /*0fe0*/  LEA.HI.X.SX32 R99, R18, R7, 0x1, P0 ;  /* 0x0000000712637211 */ /* 0x000fc400000f0eff */
[-C--:B------:R-:W-:Y:S01]  /*0ff0*/  LEA R86, P1, R26, R5.reuse, 0x1 ;  /* 0x000000051a567211 */ /* 0x080fe200078208ff */
[C---:B------:R-:W-:Y:S01]  /*1000*/  IMAD R18, R177.reuse, 0x2, R14 ;  /* 0x00000002b1127824 */ /* 0x040fe200078e020e */
[-C--:B------:R-:W-:Y:S02]  /*1010*/  LEA R94, P0, R22, R5.reuse, 0x1 ;  /* 0x00000005165e7211 */ /* 0x080fe400078008ff */
[----:B------:R-:W-:Y:S02]  /*1020*/  LEA R84, P2, R28, R5, 0x1 ;  /* 0x000000051c547211 */ /* 0x000fe400078408ff */
[-C--:B------:R-:W-:Y:S02]  /*1030*/  LEA.HI.X.SX32 R87, R26, R7.reuse, 0x1, P1 ;  /* 0x000000071a577211 */ /* 0x080fe400008f0eff */
[----:B------:R-:W-:Y:S01]  /*1040*/  LEA.HI.X.SX32 R95, R22, R7, 0x1, P0 ;  /* 0x00000007165f7211 */ /* 0x000fe200000f0eff */
[----:B------:R-:W-:Y:S01]  /*1050*/  IMAD R22, R177, 0x2, R18 ;  /* 0x00000002b1167824 */ /* 0x000fe200078e0212 */
[----:B------:R-:W-:-:S02]  /*1060*/  LEA R80, P1, R4, R5, 0x1 ;  /* 0x0000000504507211 */ /* 0x000fc400078208ff */
[----:B------:R-:W-:Y:S02]  /*1070*/  LEA.HI.X.SX32 R85, R28, R7, 0x1, P2 ;  /* 0x000000071c557211 */ /* 0x000fe400010f0eff */
[----:B------:R-:W-:Y:S02]  /*1080*/  LEA R78, P2, R6, R5, 0x1 ;  /* 0x00000005064e7211 */ /* 0x000fe400078408ff */
[----:B------:R-:W-:Y:S01]  /*1090*/  LEA.HI.X.SX32 R81, R4, R7, 0x1, P1 ;  /* 0x0000000704517211 */ /* 0x000fe200008f0eff */
[C---:B------:R-:W-:Y:S01]  /*10a0*/  IMAD R4, R177.reuse, 0x2, R22 ;  /* 0x00000002b1047824 */ /* 0x040fe200078e0216 */
[----:B------:R-:W-:Y:S02]  /*10b0*/  LEA R88, P0, R24, R5, 0x1 ;  /* 0x0000000518587211 */ /* 0x000fe400078008ff */
[----:B------:R-:W-:Y:S01]  /*10c0*/  LEA.HI.X.SX32 R79, R6, R7, 0x1, P2 ;  /* 0x00000007064f7211 */ /* 0x000fe200010f0eff */
[----:B------:R-:W-:Y:S01]  /*10d0*/  IMAD R6, R177, 0x2, R4 ;  /* 0x00000002b1067824 */ /* 0x000fe200078e0204 */
[----:B------:R-:W-:-:S02]  /*10e0*/  LEA R72, P2, R8, R5, 0x1 ;  /* 0x0000000508487211 */ /* 0x000fc400078408ff */
[----:B------:R-:W-:Y:S02]  /*10f0*/  LEA.HI.X.SX32 R89, R24, R7, 0x1, P0 ;  /* 0x0000000718597211 */ /* 0x000fe400000f0eff */
[-C--:B------:R-:W-:Y:S02]  /*1100*/  LEA R74, P1, R12, R5.reuse, 0x1 ;  /* 0x000000050c4a7211 */ /* 0x080fe400078208ff */
[----:B------:R-:W-:Y:S02]  /*1110*/  LEA R82, P0, R30, R5, 0x1 ;  /* 0x000000051e527211 */ /* 0x000fe400078008ff */
[-C--:B------:R-:W-:Y:S01]  /*1120*/  LEA.HI.X.SX32 R73, R8, R7.reuse, 0x1, P2 ;  /* 0x0000000708497211 */ /* 0x080fe200010f0eff */
[C---:B------:R-:W-:Y:S01]  /*1130*/  IMAD R8, R177.reuse, 0x2, R6 ;  /* 0x00000002b1087824 */ /* 0x040fe200078e0206 */
[-C--:B------:R-:W-:Y:S02]  /*1140*/  LEA.HI.X.SX32 R75, R12, R7.reuse, 0x1, P1 ;  /* 0x000000070c4b7211 */ /* 0x080fe400008f0eff */
[----:B------:R-:W-:Y:S01]  /*1150*/  LEA.HI.X.SX32 R83, R30, R7, 0x1, P0 ;  /* 0x000000071e537211 */ /* 0x000fe200000f0eff */
[----:B------:R-:W-:Y:S01]  /*1160*/  IMAD R12, R177, 0x2, R8 ;  /* 0x00000002b10c7824 */ /* 0x000fe200078e0208 */
[----:B------:R-:W-:-:S02]  /*1170*/  LEA R68, P1, R10, R5, 0x1 ;  /* 0x000000050a447211 */ /* 0x000fc400078208ff */
[-C--:B------:R-:W-:Y:S02]  /*1180*/  LEA R76, P0, R32, R5.reuse, 0x1 ;  /* 0x00000005204c7211 */ /* 0x080fe400078008ff */
[----:B------:R-:W-:Y:S02]  /*1190*/  LEA R66, P2, R14, R5, 0x1 ;  /* 0x000000050e427211 */ /* 0x000fe400078408ff */
[-C--:B------:R-:W-:Y:S01]  /*11a0*/  LEA.HI.X.SX32 R69, R10, R7.reuse, 0x1, P1 ;  /* 0x000000070a457211 */ /* 0x080fe200008f0eff */
[C---:B------:R-:W-:Y:S01]  /*11b0*/  IMAD R10, R177.reuse, 0x2, R12 ;  /* 0x00000002b10a7824 */ /* 0x040fe200078e020c */
[----:B------:R-:W-:Y:S02]  /*11c0*/  LEA.HI.X.SX32 R77, R32, R7, 0x1, P0 ;  /* 0x00000007204d7211 */ /* 0x000fe400000f0eff */
[----:B------:R-:W-:Y:S02]  /*11d0*/  LEA R70, P0, R16, R5, 0x1 ;  /* 0x0000000510467211 */ /* 0x000fe400078008ff */
        /* <DEDUP_REMOVED lines=20> */
[----:B------:R-:W-:Y:S02]  /*1320*/  SHF.R.U32.HI R11, RZ, 0x5, R3 ;  /* 0x00000005ff0b7819 */ /* 0x000fe40000011603 */
[----:B------:R-:W-:Y:S01]  /*1330*/  LEA.HI.X.SX32 R49, R4, R7, 0x1, P2 ;  /* 0x0000000704317211 */ /* 0x000fe200010f0eff */
[----:B------:R-:W-:Y:S01]  /*1340*/  IMAD R4, R177, 0x2, R8 ;  /* 0x00000002b1047824 */ /* 0x000fe200078e0208 */
[----:B------:R-:W-:Y:S02]  /*1350*/  R2UR UR52, R11 ;  /* 0x000000000b3472ca */ /* 0x000fe400000e0000 */
[-C--:B------:R-:W-:Y:S02]  /*1360*/  LEA R52, P0, R10, R5.reuse, 0x1 ;  /* 0x000000050a347211 */ /* 0x080fe400078008ff */
[----:B------:R-:W-:Y:S02]  /*1370*/  LEA R50, P1, R14, R5, 0x1 ;  /* 0x000000050e327211 */ /* 0x000fe400078208ff */
[----:B------:R-:W-:-:S02]  /*1380*/  LEA.HI.X.SX32 R53, R10, R7, 0x1, P0 ;  /* 0x000000070a357211 */ /* 0x000fc400000f0eff */
[----:B------:R-:W-:Y:S02]  /*1390*/  LEA.HI.X.SX32 R51, R14, R7, 0x1, P1 ;  /* 0x000000070e337211 */ /* 0x000fe400008f0eff */
[-C--:B------:R-:W-:Y:S02]  /*13a0*/  LEA R46, P0, R16, R5.reuse, 0x1 ;  /* 0x00000005102e7211 */ /* 0x080fe400078008ff */
[-C--:B------:R-:W-:Y:S02]  /*13b0*/  LEA R44, P1, R6, R5.reuse, 0x1 ;  /* 0x00000005062c7211 */ /* 0x080fe400078208ff */
[-C--:B------:R-:W-:Y:S02]  /*13c0*/  LEA R42, P2, R8, R5.reuse, 0x1 ;  /* 0x00000005082a7211 */ /* 0x080fe400078408ff */
[----:B------:R-:W-:Y:S02]  /*13d0*/  LEA R40, P3, R4, R5, 0x1 ;  /* 0x0000000504287211 */ /* 0x000fe400078608ff */
[----:B------:R-:W-:-:S02]  /*13e0*/  LEA.HI.X.SX32 R47, R16, R7, 0x1, P0 ;  /* 0x00000007102f7211 */ /* 0x000fc400000f0eff */
[-C--:B------:R-:W-:Y:S02]  /*13f0*/  LEA.HI.X.SX32 R45, R6, R7.reuse, 0x1, P1 ;  /* 0x00000007062d7211 */ /* 0x080fe400008f0eff */
[-C--:B------:R-:W-:Y:S02]  /*1400*/  LEA.HI.X.SX32 R43, R8, R7.reuse, 0x1, P2 ;  /* 0x00000007082b7211 */ /* 0x080fe400010f0eff */
[----:B------:R-:W-:Y:S01]  /*1410*/  LEA.HI.X.SX32 R41, R4, R7, 0x1, P3 ;  /* 0x0000000704297211 */ /* 0x000fe200018f0eff */
[----:B------:R-:W-:Y:S06]  /*1420*/  BRA.U UP1, `(.L_x_5) ;  /* 0x0000000101187547 */ /* 0x000fec000b800000 */
[----:B------:R-:W-:Y:S01]  /*1430*/  ELECT P0, URZ, PT ;  /* 0x0000000000ff782f */ /* 0x000fe20003800000 */
[----:B------:R-:W-:Y:S01]  /*1440*/  IMAD.MOV.U32 R4, RZ, RZ, 0x1 ;  /* 0x00000001ff047424 */ /* 0x000fe200078e00ff */
[----:B------:R-:W-:Y:S01]  /*1450*/  UMOV UR4, 0x40 ;  /* 0x0000004000047882 */ /* 0x000fe20000000000 */
[----:B------:R-:W-:Y:S01]  /*1460*/  UVIRTCOUNT.DEALLOC.SMPOOL 0x80 ;  /* 0x000000800000784c */ /* 0x000fe20000000000 */
[----:B------:R-:W-:-:S09]  /*1470*/  ULEA UR4, UR6, UR4, 0x18 ;  /* 0x0000000406047291 */ /* 0x000fd2000f8ec0ff */
[----:B------:R0:W-:Y:S03]  /*1480*/  @P0 STS.U8 [UR4], R4 ;  /* 0x00000004ff000988 */ /* 0x0001e60008000004 */
.L_x_5:
[----:B------:R-:W-:Y:S01]  /*1490*/  USHF.L.U32 UR59, UR52, 0x15, URZ ;  /* 0x00000015343b7899 */ /* 0x000fe200080006ff */
[----:B------:R-:W-:Y:S01]  /*14a0*/  LOP3.LUT R39, R38, 0x40, RZ, 0x3c, !PT ;  /* 0x0000004026277812 */ /* 0x000fe200078e3cff */
[----:B------:R-:W-:Y:S01]  /*14b0*/  ULOP3.LUT UR58, UR52, 0x4, URZ, 0xc0, !UPT ;  /* 0x00000004343a7892 */ /* 0x000fe2000f8ec0ff */
[----:B------:R-:W-:Y:S01]  /*14c0*/  LOP3.LUT P4, RZ, R3, 0xff, RZ, 0xc0, !PT ;  /* 0x000000ff03ff7812 */ /* 0x000fe2000788c0ff */
[----:B------:R-:W-:Y:S01]  /*14d0*/  ULOP3.LUT UR59, UR59, 0x600000, URZ, 0xc0, !UPT ;  /* 0x006000003b3b7892 */ /* 0x000fe2000f8ec0ff */
[----:B-----5:R1:W-:Y:S01]  /*14e0*/  STS.U16 [R38+UR74], R17 ;  /* 0x0000001126007988 */ /* 0x0203e2000800044a */
[----:B------:R-:W-:Y:S01]  /*14f0*/  UMOV UR4, 0x1 ;  /* 0x0000000100047882 */ /* 0x000fe20000000000 */
[----:B------:R-:W-:Y:S01]  /*1500*/  UIADD3 UR70, UPT, UPT, UR74, 0x10000, URZ ;  /* 0x000100004a467890 */ /* 0x000fe2000fffe0ff */
[----:B------:R-:W-:Y:S01]  /*1510*/  PRMT R5, RZ, 0x7610, R5 ;  /* 0x00007610ff057816 */ /* 0x000fe20000000005 */
[----:B------:R-:W-:Y:S01]  /*1520*/  UIADD3 UR72, UPT, UPT, UR73, UR59, URZ ;  /* 0x0000003b49487290 */ /* 0x000fe2000fffe0ff */
[----:B------:R-:W-:Y:S01]  /*1530*/  STS.U16 [R38+UR74+0x400], R19 ;  /* 0x0004001326007988 */ /* 0x000fe2000800044a */
[----:B------:R-:W-:Y:S01]  /*1540*/  UIADD3 UR71, UPT, UPT, UR75, 0x40, URZ ;  /* 0x000000404b477890 */ /* 0x000fe2000fffe0ff */
[----:B------:R-:W-:Y:S01]  /*1550*/  PRMT R6, RZ, 0x7610, R6 ;  /* 0x00007610ff067816 */ /* 0x000fe20000000006 */
[----:B------:R-:W-:Y:S01]  /*1560*/  ULEA UR72, UR58, UR72, 0x4 ;  /* 0x000000483a487291 */ /* 0x000fe2000f8e20ff */
[----:B------:R-:W-:Y:S01]  /*1570*/  STS.U16 [R38+UR74+0x800], R21 ;  /* 0x0008001526007988 */ /* 0x000fe2000800044a */
[----:B-1----:R-:W-:Y:S01]  /*1580*/  PRMT R17, RZ, 0x7610, R17 ;  /* 0x00007610ff117816 */ /* 0x002fe20000000011 */
[----:B------:R-:W-:Y:S01]  /*1590*/  VOTEU.ALL UP2, P4 ;  /* 0x0000000000ff7886 */ /* 0x000fe20002040000 */
[----:B------:R-:W-:Y:S01]  /*15a0*/  VOTEU.ALL UP0, P4 ;  /* 0x0000000000ff7886 */ /* 0x000fe20002000000 */
[----:B------:R1:W-:Y:S01]  /*15b0*/  STS.U16 [R38+UR74+0xc00], R23 ;  /* 0x000c001726007988 */ /* 0x0003e2000800044a */
[----:B------:R-:W-:-:S02]  /*15c0*/  ISETP.LT.AND P1, PT, RZ, UR71, PT ;  /* 0x00000047ff007c0c */ /* 0x000fc4000bf21270 */
[----:B------:R-:W-:-:S04]  /*15d0*/  @!UP2 UIADD3 UR6, UPT, UPT, -UR4, 0x100000, URZ ;  /* 0x001000000406a890 */ /* 0x000fc8000fffe1ff */
[----:B------:R-:W-:Y:S02]  /*15e0*/  @!UP2 USHF.L.U32 UR7, UR6, 0xb, URZ ;  /* 0x0000000b0607a899 */ /* 0x000fe400080006ff */
[----:B------:R-:W-:Y:S01]  /*15f0*/  @!UP2 USHF.L.U32 UR6, UR6, 0x1, URZ ;  /* 0x000000010606a899 */ /* 0x000fe200080006ff */
[----:B------:R-:W-:Y:S01]  /*1600*/  STS.U16 [R38+UR74+0x1000], R25 ;  /* 0x0010001926007988 */ /* 0x000fe2000800044a */
[----:B------:R-:W-:Y:S02]  /*1610*/  PRMT R10, RZ, 0x7610, R10 ;  /* 0x00007610ff0a7816 */ /* 0x000fe4000000000a */
[----:B------:R-:W-:Y:S01]  /*1620*/  PRMT R14, RZ, 0x7610, R14 ;  /* 0x00007610ff0e7816 */ /* 0x000fe2000000000e */
[----:B------:R2:W-:Y:S01]  /*1630*/  STS.U16 [R38+UR74+0x1400], R27 ;  /* 0x0014001b26007988 */ /* 0x0005e2000800044a */
[----:B------:R-:W-:Y:S02]  /*1640*/  PRMT R18, RZ, 0x7610, R18 ;  /* 0x00007610ff127816 */ /* 0x000fe40000000012 */
[----:B-1----:R-:W-:Y:S01]  /*1650*/  PRMT R23, RZ, 0x7610, R23 ;  /* 0x00007610ff177816 */ /* 0x002fe20000000017 */
[----:B------:R-:W-:Y:S01]  /*1660*/  STS.U16 [R38+UR74+0x1800], R29 ;  /* 0x0018001d26007988 */ /* 0x000fe2000800044a */
[----:B------:R-:W-:-:S02]  /*1670*/  PRMT R24, RZ, 0x7610, R24 ;  /* 0x00007610ff187816 */ /* 0x000fc40000000018 */
[----:B------:R-:W-:Y:S01]  /*1680*/  PRMT R28, RZ, 0x7610, R28 ;  /* 0x00007610ff1c7816 */ /* 0x000fe2000000001c */
[----:B------:R1:W-:Y:S01]  /*1690*/  STS.U16 [R38+UR74+0x1c00], R31 ;  /* 0x001c001f26007988 */ /* 0x0003e2000800044a */
[----:B------:R-:W-:Y:S02]  /*16a0*/  PRMT R32, RZ, 0x7610, R32 ;  /* 0x00007610ff207816 */ /* 0x000fe40000000020 */
[----:B--2---:R-:W-:Y:S01]  /*16b0*/  PRMT R27, RZ, 0x7610, R27 ;  /* 0x00007610ff1b7816 */ /* 0x004fe2000000001b */
[----:B------:R2:W-:Y:S01]  /*16c0*/  STS.U16 [R38+UR74+0x2000], R33 ;  /* 0x0020002126007988 */ /* 0x0005e2000800044a */
[----:B------:R-:W-:Y:S02]  /*16d0*/  PRMT R7, RZ, 0x7610, R7 ;  /* 0x00007610ff077816 */ /* 0x000fe40000000007 */
[----:B------:R-:W-:Y:S01]  /*16e0*/  PRMT R11, RZ, 0x7610, R11 ;  /* 0x00007610ff0b7816 */ /* 0x000fe2000000000b */
[----:B------:R3:W-:Y:S01]  /*16f0*/  STS.U16 [R38+UR74+0x2400], R35 ;  /* 0x0024002326007988 */ /* 0x0007e2000800044a */
[----:B------:R-:W-:-:S02]  /*1700*/  PRMT R19, RZ, 0x7610, R19 ;  /* 0x00007610ff137816 */ /* 0x000fc40000000013 */
[----:B-1----:R-:W-:Y:S01]  /*1710*/  PRMT R31, RZ, 0x7610, R31 ;  /* 0x00007610ff1f7816 */ /* 0x002fe2000000001f */
[----:B------:R1:W-:Y:S01]  /*1720*/  STS.U16 [R38+UR74+0x2800], R37 ;  /* 0x0028002526007988 */ /* 0x0003e2000800044a */
[----:B------:R-:W-:Y:S02]  /*1730*/  PRMT R25, RZ, 0x7610, R25 ;  /* 0x00007610ff197816 */ /* 0x000fe40000000019 */
[----:B------:R-:W-:Y:S01]  /*1740*/  PRMT R29, RZ, 0x7610, R29 ;  /* 0x00007610ff1d7816 */ /* 0x000fe2000000001d */
[----:B------:R-:W-:Y:S01]  /*1750*/  STS.U16 [R38+UR74+0x2c00], R103 ;  /* 0x002c006726007988 */ /* 0x000fe2000800044a */
[----:B--2---:R-:W-:Y:S02]  /*1760*/  PRMT R33, RZ, 0x7610, R33 ;  /* 0x00007610ff217816 */ /* 0x004fe40000000021 */
[----:B---3--:R-:W-:Y:S01]  /*1770*/  PRMT R35, RZ, 0x7610, R35 ;  /* 0x00007610ff237816 */ /* 0x008fe20000000023 */
[----:B------:R-:W-:Y:S01]  /*1780*/  STS.U16 [R38+UR74+0x3000], R105 ;  /* 0x0030006926007988 */ /* 0x000fe2000800044a */
[----:B------:R-:W-:-:S02]  /*1790*/  PRMT R8, RZ, 0x7610, R8 ;  /* 0x00007610ff087816 */ /* 0x000fc40000000008 */
[----:B-1----:R-:W-:Y:S01]  /*17a0*/  PRMT R37, RZ, 0x7610, R37 ;  /* 0x00007610ff257816 */ /* 0x002fe20000000025 */
[----:B------:R1:W-:Y:S01]  /*17b0*/  STS.U16 [R38+UR74+0x3400], R13 ;  /* 0x0034000d26007988 */ /* 0x0003e2000800044a */
[----:B------:R-:W-:Y:S02]  /*17c0*/  PRMT R12, RZ, 0x7610, R12 ;  /* 0x00007610ff0c7816 */ /* 0x000fe4000000000c */
[----:B------:R-:W-:Y:S01]  /*17d0*/  PRMT R16, RZ, 0x7610, R16 ;  /* 0x00007610ff107816 */ /* 0x000fe20000000010 */
[----:B------:R2:W-:Y:S01]  /*17e0*/  STS.U16 [R38+UR74+0x3800], R9 ;  /* 0x0038000926007988 */ /* 0x0005e2000800044a */
[----:B------:R-:W-:Y:S02]  /*17f0*/  PRMT R22, RZ, 0x7610, R22 ;  /* 0x00007610ff167816 */ /* 0x000fe40000000016 */
[----:B------:R-:W-:Y:S01]  /*1800*/  PRMT R26, RZ, 0x7610, R26 ;  /* 0x00007610ff1a7816 */ /* 0x000fe2000000001a */
[----:B------:R3:W-:Y:S01]  /*1810*/  STS.U16 [R38+UR74+0x3c00], R15 ;  /* 0x003c000f26007988 */ /* 0x0007e2000800044a */
[----:B------:R-:W-:-:S02]  /*1820*/  PRMT R30, RZ, 0x7610, R30 ;  /* 0x00007610ff1e7816 */ /* 0x000fc4000000001e */
[----:B-1----:R-:W-:Y:S01]  /*1830*/  PRMT R13, RZ, 0x7610, R13 ;  /* 0x00007610ff0d7816 */ /* 0x002fe2000000000d */
[----:B------:R1:W-:Y:S01]  /*1840*/  STS.U16 [R39+UR74+0x200], R34 ;  /* 0x0002002227007988 */ /* 0x0003e2000800044a */
[----:B--2---:R-:W-:-:S03]  /*1850*/  PRMT R9, RZ, 0x7610, R9 ;  /* 0x00007610ff097816 */ /* 0x004fc60000000009 */
[----:B------:R2:W-:Y:S01]  /*1860*/  STS.U16 [R39+UR74+0x600], R36 ;  /* 0x0006002427007988 */ /* 0x0005e2000800044a */
[----:B---3--:R-:W-:-:S03]  /*1870*/  PRMT R15, RZ, 0x7610, R15 ;  /* 0x00007610ff0f7816 */ /* 0x008fc6000000000f */
[----:B------:R-:W-:Y:S01]  /*1880*/  STS.U16 [R39+UR74+0xa00], R102 ;  /* 0x000a006627007988 */ /* 0x000fe2000800044a */
[----:B-1----:R-:W-:-:S03]  /*1890*/  PRMT R34, RZ, 0x7610, R34 ;  /* 0x00007610ff227816 */ /* 0x002fc60000000022 */
[----:B------:R-:W-:Y:S01]  /*18a0*/  STS.U16 [R39+UR74+0xe00], R104 ;  /* 0x000e006827007988 */ /* 0x000fe2000800044a */
[----:B--2---:R-:W-:-:S03]  /*18b0*/  PRMT R36, RZ, 0x7610, R36 ;  /* 0x00007610ff247816 */ /* 0x004fc60000000024 */
[----:B------:R1:W-:Y:S04]  /*18c0*/  STS.U16 [R39+UR74+0x1200], R106 ;  /* 0x0012006a27007988 */ /* 0x0003e8000800044a */
        /* <DEDUP_REMOVED lines=10> */
[----:B------:R2:W-:Y:S01]  /*1970*/  STS.U16 [R39+UR74+0x3e00], R130 ;  /* 0x003e008227007988 */ /* 0x0005e2000800044a */
[----:B------:R-:W-:Y:S01]  /*1980*/  STTM.16dp32bit_t0_t15.x32 tmem[UR72], RZ ;  /* 0x000000ff000079ed */ /* 0x000fe20008a80048 */
[----:B------:R-:W-:Y:S01]  /*1990*/  STTM.16dp32bit_t16_t31.x32 tmem[UR72+0x20], RZ ;  /* 0x000020ff000079ed */ /* 0x000fe20008aa0048 */
[----:B------:R-:W3:Y:S02]  /*19a0*/  FENCE.VIEW.ASYNC.T ;  /* 0x00000000000073c6 */ /* 0x000ee40000000200 */
[----:B---3--:R-:W-:Y:S01]  /*19b0*/  BAR.SYNC.DEFER_BLOCKING 0x0 ;  /* 0x0000000000007b1d */ /* 0x008fe20000010000 */
[----:B-1----:R-:W-:-:S05]  /*19c0*/  PRMT R106, RZ, 0x7610, R106 ;  /* 0x00007610ff6a7816 */ /* 0x002fca000000006a */
[----:B------:R-:W1:Y:S02]  /*19d0*/  FENCE.VIEW.ASYNC.S ;  /* 0x00000000000073c6 */ /* 0x000e640000000000 */
[----:B-1----:R1:W3:Y:S02]  /*19e0*/  @!UP0 SYNCS.EXCH.64 URZ, [UR70], UR6 ;  /* 0x0000000646ff85b2 */ /* 0x0022e40008000100 */
[----:B---3--:R-:W-:Y:S06]  /*19f0*/  BAR.SYNC.DEFER_BLOCKING 0x0 ;  /* 0x0000000000007b1d */ /* 0x008fec0000010000 */
[----:B------:R-:W3:Y:S04]  /*1a00*/  @P1 LDG.E.U16 R5, desc[UR18][R108.64] ;  /* 0x000000126c051981 */ /* 0x000ee8000c1e1500 */
[----:B------:R-:W4:Y:S04]  /*1a10*/  @P1 LDG.E.U16 R9, desc[UR18][R94.64] ;  /* 0x000000125e091981 */ /* 0x000f28000c1e1500 */
[----:B------:R-:W2:Y:S04]  /*1a20*/  @P1 LDG.E.U16 R13, desc[UR18][R86.64] ;  /* 0x00000012560d1981 */ /* 0x000ea8000c1e1500 */
        /* <DEDUP_REMOVED lines=28> */
[----:B------:R-:W2:Y:S01]  /*1bf0*/  @P1 LDG.E.U16 R106, desc[UR18][R40.64] ;  /* 0x00000012286a1981 */ /* 0x000ea2000c1e1500 */
[C---:B------:R-:W-:Y:S01]  /*1c00*/  LOP3.LUT R21, R3.reuse, 0x3f, RZ, 0xc0, !PT ;  /* 0x0000003f03157812 */ /* 0x040fe200078ec0ff */
[----:B------:R-:W-:Y:S01]  /*1c10*/  IMAD.SHL.U32 R102, R3, 0x80, RZ ;  /* 0x0000008003667824 */ /* 0x000fe200078e00ff */
[----:B0-----:R-:W-:Y:S01]  /*1c20*/  SHF.R.S32.HI R4, RZ, 0x7, R3 ;  /* 0x00000007ff047819 */ /* 0x001fe20000011403 */
[----:B------:R-:W-:Y:S01]  /*1c30*/  VOTEU.ALL UP0, P4 ;  /* 0x0000000000ff7886 */ /* 0x000fe20002000000 */
[----:B-1----:R-:W-:-:S04]  /*1c40*/  @!UP2 UIADD3 UR6, UPT, UPT, -UR4, 0x100000, URZ ;  /* 0x001000000406a890 */ /* 0x002fc8000fffe1ff */
[----:B------:R-:W-:Y:S02]  /*1c50*/  @!UP2 USHF.L.U32 UR7, UR6, 0xb, URZ ;  /* 0x0000000b0607a899 */ /* 0x000fe400080006ff */
[----:B------:R-:W-:Y:S01]  /*1c60*/  @!UP2 USHF.L.U32 UR6, UR6, 0x1, URZ ;  /* 0x000000010606a899 */ /* 0x000fe200080006ff */
[----:B------:R-:W-:Y:S01]  /*1c70*/  IMAD.SHL.U32 R103, R21, 0x2, RZ ;  /* 0x0000000215677824 */ /* 0x000fe200078e00ff */
[----:B------:R-:W-:Y:S01]  /*1c80*/  SGXT R4, R4, 0x1 ;  /* 0x000000010404781a */ /* 0x000fe20000000200 */
[----:B------:R-:W-:Y:S02]  /*1c90*/  UIADD3 UR68, UPT, UPT, UR73, 0x100000, URZ ;  /* 0x0010000049447890 */ /* 0x000fe4000fffe0ff */
[----:B------:R-:W-:-:S04]  /*1ca0*/  @!UP2 UIADD3 UR4, UPT, UPT, -UR4, 0x100000, URZ ;  /* 0x001000000404a890 */ /* 0x000fc8000fffe1ff */
[----:B------:R-:W-:Y:S02]  /*1cb0*/  @!UP2 USHF.L.U32 UR5, UR4, 0xb, URZ ;  /* 0x0000000b0405a899 */ /* 0x000fe400080006ff */
[----:B------:R-:W-:Y:S02]  /*1cc0*/  @!UP2 USHF.L.U32 UR4, UR4, 0x1, URZ ;  /* 0x000000010404a899 */ /* 0x000fe400080006ff */
[----:B------:R-:W-:Y:S01]  /*1cd0*/  UIADD3 UR53, UPT, UPT, UR74, 0x8000, URZ ;  /* 0x000080004a357890 */ /* 0x000fe2000fffe0ff */
[----:B------:R-:W-:Y:S01]  /*1ce0*/  LOP3.LUT R103, R103, 0x90, R4, 0x78, !PT ;  /* 0x0000009067677812 */ /* 0x000fe200078e7804 */
[----:B------:R-:W-:Y:S01]  /*1cf0*/  UIADD3 UR17, UPT, UPT, UR59, UR68, URZ ;  /* 0x000000443b117290 */ /* 0x000fe2000fffe0ff */
[----:B------:R-:W-:Y:S02]  /*1d00*/  ISETP.EQ.U32.AND P2, PT, RZ, UR52, P1 ;  /* 0x00000034ff007c0c */ /* 0x000fe40008f42070 */
[----:B------:R-:W-:Y:S01]  /*1d10*/  LOP3.LUT R102, R103, 0x2000, R102, 0xf8, !PT ;  /* 0x0000200067667812 */ /* 0x000fe200078ef866 */
[----:B------:R-:W-:Y:S01]  /*1d20*/  ULEA UR17, UR58, UR17, 0x3 ;  /* 0x000000113a117291 */ /* 0x000fe2000f8e18ff */
[----:B------:R0:W1:Y:S01]  /*1d30*/  @!UP0 SYNCS.EXCH.64 URZ, [UR74+0x10008], UR6 ;  /* 0x010008064aff85b2 */ /* 0x0000620008000100 */
[----:B------:R-:W-:Y:S01]  /*1d40*/  VOTEU.ALL UP0, P4 ;  /* 0x0000000000ff7886 */ /* 0x000fe20002000000 */
[----:B------:R-:W-:-:S02]  /*1d50*/  LOP3.LUT R103, R102, 0x20, RZ, 0x3c, !PT ;  /* 0x0000002066677812 */ /* 0x000fc400078e3cff */
[C---:B------:R-:W-:Y:S02]  /*1d60*/  LOP3.LUT R104, R102.reuse, 0x40, RZ, 0x3c, !PT ;  /* 0x0000004066687812 */ /* 0x040fe400078e3cff */
[----:B------:R-:W-:Y:S02]  /*1d70*/  LOP3.LUT R105, R102, 0x60, RZ, 0x3c, !PT ;  /* 0x0000006066697812 */ /* 0x000fe400078e3cff */
[----:B------:R-:W-:-:S04]  /*1d80*/  LOP3.LUT R4, R3, 0x80, RZ, 0xc0, !PT ;  /* 0x0000008003047812 */ /* 0x000fc800078ec0ff */
[----:B------:R-:W-:Y:S01]  /*1d90*/  R2UR UR69, R4 ;  /* 0x00000000044572ca */ /* 0x000fe200000e0000 */
[----:B---3--:R0:W-:Y:S04]  /*1da0*/  STS.U16 [R102+UR74+0x4000], R5 ;  /* 0x0040000566007988 */ /* 0x0081e8000800044a */
[----:B----4-:R0:W-:Y:S04]  /*1db0*/  STS.U16 [R102+UR74+0x4400], R9 ;  /* 0x0044000966007988 */ /* 0x0101e8000800044a */
[----:B--2---:R0:W-:Y:S04]  /*1dc0*/  STS.U16 [R102+UR74+0x4800], R13 ;  /* 0x0048000d66007988 */ /* 0x0041e8000800044a */
        /* <DEDUP_REMOVED lines=29> */
[----:B-1----:R1:W-:Y:S06]  /*1fa0*/  MEMBAR.ALL.CTA ;  /* 0x0000000000007992 */ /* 0x0023ec0000008000 */
[----:B-1----:R-:W-:Y:S04]  /*1fb0*/  FENCE.VIEW.ASYNC.S ;  /* 0x00000000000073c6 */ /* 0x002fe80000000000 */
[----:B------:R-:W1:Y:S02]  /*1fc0*/  FENCE.VIEW.ASYNC.S ;  /* 0x00000000000073c6 */ /* 0x000e640000000000 */
[----:B-1----:R0:W1:Y:S02]  /*1fd0*/  @!UP0 SYNCS.EXCH.64 URZ, [UR74+0x8000], UR4 ;  /* 0x008000044aff85b2 */ /* 0x0020640008000100 */
[----:B-1----:R-:W-:Y:S06]  /*1fe0*/  BAR.SYNC.DEFER_BLOCKING 0x0 ;  /* 0x0000000000007b1d */ /* 0x002fec0000010000 */
[----:B0-----:R-:W-:Y:S05]  /*1ff0*/  @!P2 BRA `(.L_x_6) ;  /* 0x0000000000d8a947 */ /* 0x001fea0003800000 */
[----:B------:R-:W-:Y:S02]  /*2000*/  USHF.R.U32.HI UR10, URZ, 0x4, UR74 ;  /* 0x00000004ff0a7899 */ /* 0x000fe4000801164a */
[----:B------:R-:W-:Y:S02]  /*2010*/  UIADD3 UR5, UPT, UPT, UR74, 0x4000, URZ ;  /* 0x000040004a057890 */ /* 0x000fe4000fffe0ff */
[----:B------:R-:W-:Y:S02]  /*2020*/  USGXT.U32 UR10, UR10, 0xe ;  /* 0x0000000e0a0a789a */ /* 0x000fe40008000000 */
[----:B------:R-:W-:Y:S02]  /*2030*/  USHF.R.U32.HI UR5, URZ, 0x4, UR5 ;  /* 0x00000004ff057899 */ /* 0x000fe40008011605 */
[----:B------:R-:W-:Y:S02]  /*2040*/  UIADD3 UR26, UP0, UPT, UR10, 0x80, URZ ;  /* 0x000000800a1a7890 */ /* 0x000fe4000ff1e0ff */
[----:B------:R-:W-:Y:S01]  /*2050*/  USGXT.U32 UR8, UR5, 0xe ;  /* 0x0000000e0508789a */ /* 0x000fe20008000000 */
[----:B------:R-:W-:Y:S01]  /*2060*/  UMOV UR4, URZ ;  /* 0x000000ff00047c82 */ /* 0x000fe20008000000 */
[----:B------:R-:W-:Y:S01]  /*2070*/  UMOV UR6, URZ ;  /* 0x000000ff00067c82 */ /* 0x000fe20008000000 */
[----:B------:R-:W-:-:S02]  /*2080*/  UIADD3.X UR27, UPT, UPT, UR4, 0x40004040, URZ, UP0, !UPT ;  /* 0x40004040041b7890 */ /* 0x000fc400087fe4ff */
[----:B------:R-:W-:Y:S01]  /*2090*/  UIADD3 UR34, UP0, UPT, UR8, 0x2, URZ ;  /* 0x0000000208227890 */ /* 0x000fe2000ff1e0ff */
[----:B------:R-:W-:Y:S01]  /*20a0*/  UMOV UR4, UR53 ;  /* 0x0000003500047c82 */ /* 0x000fe20008000000 */
[----:B------:R-:W-:Y:S02]  /*20b0*/  UMOV UR5, URZ ;  /* 0x000000ff00057c82 */ /* 0x000fe40008000000 */
[----:B------:R-:W-:Y:S01]  /*20c0*/  UIADD3.X UR35, UPT, UPT, UR6, 0x40004040, URZ, UP0, !UPT ;  /* 0x4000404006237890 */ /* 0x000fe200087fe4ff */
[----:B------:R-:W-:Y:S01]  /*20d0*/  UMOV UR16, UR4 ;  /* 0x0000000400107c82 */ /* 0x000fe20008000000 */
[----:B------:R-:W-:Y:S02]  /*20e0*/  UIADD3.64 UR4, UPT, UPT, UR26, 0x80, URZ ;  /* 0x000000801a047897 */ /* 0x000fe4000fffe0ff */
[----:B------:R-:W-:Y:S02]  /*20f0*/  UIADD3.64 UR44, UPT, UPT, UR34, 0x2, URZ ;  /* 0x00000002222c7897 */ /* 0x000fe4000fffe0ff */
[----:B------:R-:W-:-:S02]  /*2100*/  UIADD3.64 UR6, UPT, UPT, UR26, 0x100, URZ ;  /* 0x000001001a067897 */ /* 0x000fc4000fffe0ff */
[----:B------:R-:W-:Y:S02]  /*2110*/  UIADD3.64 UR46, UPT, UPT, UR34, 0x4, URZ ;  /* 0x00000004222e7897 */ /* 0x000fe4000fffe0ff */
[----:B------:R-:W-:Y:S02]  /*2120*/  UIADD3.64 UR36, UPT, UPT, UR26, 0x180, URZ ;  /* 0x000001801a247897 */ /* 0x000fe4000fffe0ff */
[----:B------:R-:W-:Y:S02]  /*2130*/  UIADD3.64 UR48, UPT, UPT, UR34, 0x1fe, URZ ;  /* 0x000001fe22307897 */ /* 0x000fe4000fffe0ff */
[----:B------:R-:W-:Y:S02]  /*2140*/  UIADD3.64 UR38, UPT, UPT, UR26, 0x200, URZ ;  /* 0x000002001a267897 */ /* 0x000fe4000fffe0ff */
[----:B------:R-:W-:Y:S02]  /*2150*/  UIADD3.64 UR50, UPT, UPT, UR34, 0x200, URZ ;  /* 0x0000020022327897 */ /* 0x000fe4000fffe0ff */
[----:B------:R-:W-:-:S02]  /*2160*/  UIADD3.64 UR40, UPT, UPT, UR26, 0x280, URZ ;  /* 0x000002801a287897 */ /* 0x000fc4000fffe0ff */
[----:B------:R-:W-:Y:S01]  /*2170*/  UIADD3.64 UR54, UPT, UPT, UR34, 0x202, URZ ;  /* 0x0000020222367897 */ /* 0x000fe2000fffe0ff */
[----:B------:R-:W-:Y:S01]  /*2180*/  UMOV UR30, 0x0 ;  /* 0x00000000001e7882 */ /* 0x000fe20000000000 */
[----:B------:R-:W-:Y:S01]  /*2190*/  UMOV UR31, 0x4108490 ;  /* 0x04108490001f7882 */ /* 0x000fe20000000000 */
[----:B------:R-:W-:Y:S01]  /*21a0*/  UIADD3.64 UR42, UPT, UPT, UR26, 0x300, URZ ;  /* 0x000003001a2a7897 */ /* 0x000fe2000fffe0ff */
[----:B------:R-:W-:Y:S01]  /*21b0*/  UMOV UR11, 0x40004040 ;  /* 0x40004040000b7882 */ /* 0x000fe20000000000 */
[----:B------:R-:W-:Y:S01]  /*21c0*/  UIADD3.64 UR56, UPT, UPT, UR34, 0x204, URZ ;  /* 0x0000020422387897 */ /* 0x000fe2000fffe0ff */
[----:B------:R-:W-:Y:S01]  /*21d0*/  UMOV UR9, 0x40004040 ;  /* 0x4000404000097882 */ /* 0x000fe20000000000 */
[----:B------:R-:W-:Y:S01]  /*21e0*/  UMOV UR28, 0x0 ;  /* 0x00000000001c7882 */ /* 0x000fe20000000000 */
[----:B------:R-:W-:Y:S01]  /*21f0*/  UMOV UR29, 0x4108490 ;  /* 0x04108490001d7882 */ /* 0x000fe20000000000 */
[----:B------:R-:W-:Y:S01]  /*2200*/  UMOV UR24, 0x0 ;  /* 0x0000000000187882 */ /* 0x000fe20000000000 */
[----:B------:R-:W-:Y:S01]  /*2210*/  UMOV UR25, 0x4108490 ;  /* 0x0410849000197882 */ /* 0x000fe20000000000 */
[----:B------:R0:W-:Y:S01]  /*2220*/  UTCHMMA gdesc[UR10], gdesc[UR8], tmem[UR68], tmem[UR30], idesc[UR31], !UPT ;  /* 0x00ff1e080a0075ea */ /* 0x0001e2000f800044 */
[----:B------:R-:W-:Y:S01]  /*2230*/  UMOV UR22, 0x0 ;  /* 0x0000000000167882 */ /* 0x000fe20000000000 */
[----:B------:R-:W-:Y:S01]  /*2240*/  UMOV UR23, 0x4108490 ;  /* 0x0410849000177882 */ /* 0x000fe20000000000 */
[----:B------:R0:W-:Y:S01]  /*2250*/  UTCHMMA gdesc[UR26], gdesc[UR34], tmem[UR68], tmem[UR28], idesc[UR29], UPT ;  /* 0x00ff1c221a0075ea */ /* 0x0001e2000b800044 */
        /* <DEDUP_REMOVED lines=12> */
[----:B------:R0:W-:Y:S01]  /*2320*/  UTCHMMA gdesc[UR40], gdesc[UR54], tmem[UR68], tmem[UR12], idesc[UR13], UPT ;  /* 0x00ff0c36280075ea */ /* 0x0001e2000b800044 */
[----:B------:R0:W-:Y:S01]  /*2330*/  UTCHMMA gdesc[UR42], gdesc[UR56], tmem[UR68], tmem[UR32], idesc[UR33], UPT ;  /* 0x00ff20382a0075ea */ /* 0x0001e2000b800044 */
[----:B------:R0:W-:Y:S01]  /*2340*/  UTCBAR [UR16], URZ ;  /* 0x000000ff100073e9 */ /* 0x0001e200080000ff */
[----:B------:R-:W-:Y:S01]  /*2350*/  NOP ;  /* 0x0000000000007918 */ /* 0x000fe20000000000 */
.L_x_6:
[----:B------:R-:W-:Y:S05]  /*2360*/  @!P1 BRA `(.L_x_7) ;  /* 0x0000000000089947 */ /* 0x000fea0003800000 */
[----:B------:R-:W1:Y:S02]  /*2370*/  SYNCS.PHASECHK.TRANS64.TRYWAIT P0, [UR74+0x8000], RZ ;  /* 0x008000ffff0075a7 */ /* 0x000e64000800114a */
[----:B-1----:R-:W-:Y:S05]  /*2380*/  @!P0 BRA `(.L_x_8) ;  /* 0x0000005c00088947 */ /* 0x002fea0003800000 */
.L_x_7:
[----:B------:R-:W-:Y:S01]  /*2390*/  BAR.SYNC.DEFER_BLOCKING 0x0 ;  /* 0x0000000000007b1d */ /* 0x000fe20000010000 */
[----:B0-----:R-:W-:Y:S01]  /*23a0*/  USHF.R.U32.HI UR54, URZ, 0x2, UR69 ;  /* 0x00000002ff367899 */ /* 0x001fe20008011645 */
[C---:B------:R-:W-:Y:S02]  /*23b0*/  LOP3.LUT R36, R3.reuse, 0xf, RZ, 0xc0, !PT ;  /* 0x0000000f03247812 */ /* 0x040fe400078ec0ff */
[----:B------:R-:W-:Y:S02]  /*23c0*/  LOP3.LUT R37, R3, 0x60, RZ, 0xc0, !PT ;  /* 0x0000006003257812 */ /* 0x000fe400078ec0ff */
[----:B------:R-:W0:Y:S01]  /*23d0*/  LDCU UR4, c[0x0][0x3a8] ;  /* 0x00007500ff0477ac */ /* 0x000e220008000800 */
[----:B------:R-:W-:Y:S01]  /*23e0*/  IMAD.U32 R106, RZ, RZ, UR54 ;  /* 0x00000036ff6a7e24 */ /* 0x000fe2000f8e00ff */
[----:B------:R-:W-:Y:S01]  /*23f0*/  LDTM.16dp32bit_t0_t15.x16 R4, tmem[UR17] ;  /* 0x00000011000479ee */ /* 0x000fe20008a00000 */
[----:B------:R-:W0:Y:S01]  /*2400*/  LDTM.16dp32bit_t16_t31.x16 R4, tmem[UR17+0x10] ;  /* 0x00001011000479ee */ /* 0x000e220008a20000 */
[----:B------:R-:W-:Y:S01]  /*2410*/  LEA.HI R123, R37, R36, RZ, 0x1f ;  /* 0x00000024257b7211 */ /* 0x000fe200078ff8ff */
[----:B------:R-:W1:Y:S01]  /*2420*/  LDCU.64 UR6, c[0x0][0x3d0] ;  /* 0x00007a00ff0677ac */ /* 0x000e620008000a00 */
[----:B------:R-:W-:-:S02]  /*2430*/  SHF.R.U32.HI R122, RZ, 0x5, R0 ;  /* 0x00000005ff7a7819 */ /* 0x000fc40000011600 */
[----:B------:R-:W-:Y:S01]  /*2440*/  LOP3.LUT R106, R106, 0x10, R3, 0xf8, !PT ;  /* 0x000000106a6a7812 */ /* 0x000fe200078ef803 */
[C---:B------:R-:W-:Y:S01]  /*2450*/  VIADD R107, R123.reuse, UR75 ;  /* 0x0000004b7b6b7c36 */ /* 0x040fe20008000000 */
[----:B------:R-:W-:Y:S01]  /*2460*/  PRMT R179, RZ, 0x7610, R179 ;  /* 0x00007610ffb37816 */ /* 0x000fe200000000b3 */
[----:B------:R-:W-:Y:S01]  /*2470*/  IMAD.SHL.U32 R123, R123, 0x8, RZ ;  /* 0x000000087b7b7824 */ /* 0x000fe200078e00ff */
[C---:B------:R-:W-:Y:S02]  /*2480*/  LOP3.LUT R22, R106.reuse, 0x2, RZ, 0xfc, !PT ;  /* 0x000000026a167812 */ /* 0x040fe400078efcff */
[C---:B------:R-:W-:Y:S02]  /*2490*/  LOP3.LUT R24, R106.reuse, 0x3, RZ, 0xfc, !PT ;  /* 0x000000036a187812 */ /* 0x040fe400078efcff */
[C---:B------:R-:W-:Y:S02]  /*24a0*/  ISETP.GE.AND P0, PT, R107.reuse, R22, PT ;  /* 0x000000166b00720c */ /* 0x040fe40003f06270 */
[C---:B------:R-:W-:Y:S01]  /*24b0*/  LOP3.LUT R26, R106.reuse, 0x4, RZ, 0xfc, !PT ;  /* 0x000000046a1a7812 */ /* 0x040fe200078efcff */
[----:B------:R-:W2:Y:S01]  /*24c0*/  @!P4 SYNCS.CCTL.IV [UR74+0x8000] ;  /* 0x00800000ff00c9b1 */ /* 0x000ea2000800004a */
[C---:B------:R-:W-:Y:S01]  /*24d0*/  ISETP.GE.AND P6, PT, R107.reuse, R24, PT ;  /* 0x000000186b00720c */ /* 0x040fe20003fc6270 */
[----:B------:R-:W-:Y:S01]  /*24e0*/  NOP ;  /* 0x0000000000007918 */ /* 0x000fe20000000000 */
[C---:B------:R-:W-:Y:S01]  /*24f0*/  LOP3.LUT R22, R106.reuse, 0x7, RZ, 0xfc, !PT ;  /* 0x000000076a167812 */ /* 0x040fe200078efcff */
[----:B-1----:R-:W-:Y:S01]  /*2500*/  UIMAD UR6, UR76, UR6, URZ ;  /* 0x000000064c0672a4 */ /* 0x002fe2000f8e02ff */
[----:B------:R-:W-:Y:S01]  /*2510*/  ISETP.GE.AND P5, PT, R107, R26, PT ;  /* 0x0000001a6b00720c */ /* 0x000fe20003fa6270 */
[----:B------:R-:W-:Y:S01]  /*2520*/  IMAD R21, R21, UR7, RZ ;  /* 0x0000000715157c24 */ /* 0x000fe2000f8e02ff */
[----:B------:R-:W-:Y:S01]  /*2530*/  LOP3.LUT R28, R106, 0x5, RZ, 0xfc, !PT ;  /* 0x000000056a1c7812 */ /* 0x000fe200078efcff */
[----:B0-----:R-:W-:Y:S01]  /*2540*/  FMUL R23, R6, UR4 ;  /* 0x0000000406177c20 */ /* 0x001fe20008400000 */
[----:B------:R-:W-:Y:S01]  /*2550*/  LOP3.LUT R6, R106, 0x6, RZ, 0xfc, !PT ;  /* 0x000000066a067812 */ /* 0x000fe200078efcff */
[----:B------:R-:W-:Y:S01]  /*2560*/  FMUL R7, R7, UR4 ;  /* 0x0000000407077c20 */ /* 0x000fe20008400000 */
[----:B------:R-:W-:Y:S01]  /*2570*/  FMUL R8, R8, UR4 ;  /* 0x0000000408087c20 */ /* 0x000fe20008400000 */
[----:B------:R-:W-:Y:S01]  /*2580*/  FMUL R9, R9, UR4 ;  /* 0x0000000409097c20 */ /* 0x000fe20008400000 */
[----:B------:R-:W-:Y:S01]  /*2590*/  FSEL R23, R23, -INF , P0 ;  /* 0xff80000017177808 */ /* 0x000fe20000000000 */
[----:B------:R-:W-:Y:S01]  /*25a0*/  FMUL R11, R11, UR4 ;  /* 0x000000040b0b7c20 */ /* 0x000fe20008400000 */
[----:B------:R-:W-:Y:S01]  /*25b0*/  ISETP.GE.AND P0, PT, R107, R6, PT ;  /* 0x000000066b00720c */ /* 0x000fe20003f06270 */
[----:B------:R-:W-:Y:S01]  /*25c0*/  FMUL R12, R12, UR4 ;  /* 0x000000040c0c7c20 */ /* 0x000fe20008400000 */
[----:B------:R-:W-:Y:S01]  /*25d0*/  LOP3.LUT R6, R106, 0x8, RZ, 0xfc, !PT ;  /* 0x000000086a067812 */ /* 0x000fe200078efcff */
[----:B------:R-:W-:Y:S01]  /*25e0*/  FMUL R10, R10, UR4 ;  /* 0x000000040a0a7c20 */ /* 0x000fe20008400000 */
[----:B------:R-:W-:Y:S01]  /*25f0*/  FSEL R25, R7, -INF , P6 ;  /* 0xff80000007197808 */ /* 0x000fe20003000000 */
[----:B------:R-:W-:Y:S01]  /*2600*/  FMUL R5, R5, UR4 ;  /* 0x0000000405057c20 */ /* 0x000fe20008400000 */
[----:B------:R-:W-:Y:S01]  /*2610*/  ISETP.GE.AND P6, PT, R107, R22, PT ;  /* 0x000000166b00720c */ /* 0x000fe20003fc6270 */
[----:B------:R-:W-:Y:S01]  /*2620*/  FMUL R13, R13, UR4 ;  /* 0x000000040d0d7c20 */ /* 0x000fe20008400000 */
[----:B------:R-:W-:Y:S01]  /*2630*/  FSEL R22, R8, -INF , P5 ;  /* 0xff80000008167808 */ /* 0x000fe20002800000 */
[----:B------:R-:W-:Y:S01]  /*2640*/  FMUL R14, R14, UR4 ;  /* 0x000000040e0e7c20 */ /* 0x000fe20008400000 */
[----:B------:R-:W-:Y:S01]  /*2650*/  ISETP.GE.AND P3, PT, R107, R28, PT ;  /* 0x0000001c6b00720c */ /* 0x000fe20003f66270 */
        /* <DEDUP_REMOVED lines=12> */
[----:B------:R-:W-:Y:S01]  /*2720*/  USHF.L.U32 UR8, UR6, 0x1, URZ ;  /* 0x0000000106087899 */ /* 0x000fe200080006ff */
[----:B------:R-:W-:Y:S01]  /*2730*/  FSEL R26, R12, -INF , P5 ;  /* 0xff8000000c1a7808 */ /* 0x000fe20002800000 */
[----:B------:R-:W-:Y:S01]  /*2740*/  UIMAD.WIDE UR4, UR6, 0x2, URZ ;  /* 0x00000002060478a5 */ /* 0x000fe2000f8e02ff */
[----:B------:R-:W-:-:S02]  /*2750*/  ISETP.GE.AND P6, PT, R107, R106, PT ;  /* 0x0000006a6b00720c */ /* 0x000fc40003fc6270 */
[C---:B------:R-:W-:Y:S02]  /*2760*/  ISETP.GT.AND P5, PT, R107.reuse, R106, PT ;  /* 0x0000006a6b00720c */ /* 0x040fe40003fa4270 */
[----:B------:R-:W-:Y:S02]  /*2770*/  FSEL R24, R10, -INF , P0 ;  /* 0xff8000000a187808 */ /* 0x000fe40000000000 */
[----:B------:R-:W-:Y:S02]  /*2780*/  ISETP.GE.AND P0, PT, R107, R8, PT ;  /* 0x000000086b00720c */ /* 0x000fe40003f06270 */
[----:B------:R-:W-:Y:S02]  /*2790*/  FSEL R7, R6, -INF , P6 ;  /* 0xff80000006077808 */ /* 0x000fe40003000000 */
[----:B------:R-:W-:Y:S02]  /*27a0*/  FSEL R8, R5, -INF , P5 ;  /* 0xff80000005087808 */ /* 0x000fe40002800000 */
[----:B------:R-:W-:-:S02]  /*27b0*/  LOP3.LUT R4, R106, 0xb, RZ, 0xfc, !PT ;  /* 0x0000000b6a047812 */ /* 0x000fc400078efcff */
[----:B------:R-:W-:Y:S02]  /*27c0*/  FMNMX3 R5, R7, R8, R23, !PT ;  /* 0x0000000807057276 */ /* 0x000fe40007800017 */
[----:B------:R-:W-:Y:S02]  /*27d0*/  ISETP.GE.AND P6, PT, R107, R4, PT ;  /* 0x000000046b00720c */ /* 0x000fe40003fc6270 */
[----:B------:R-:W-:Y:S02]  /*27e0*/  FMNMX3 R5, R5, R25, R22, !PT ;  /* 0x0000001905057276 */ /* 0x000fe40007800016 */
[----:B------:R-:W-:Y:S02]  /*27f0*/  LOP3.LUT R4, R106, 0xc, RZ, 0xfc, !PT ;  /* 0x0000000c6a047812 */ /* 0x000fe400078efcff */
[----:B------:R-:W-:Y:S02]  /*2800*/  FMNMX3 R5, R5, R27, R24, !PT ;  /* 0x0000001b05057276 */ /* 0x000fe40007800018 */
[----:B------:R-:W-:-:S02]  /*2810*/  FSEL R31, R13, -INF , P3 ;  /* 0xff8000000d1f7808 */ /* 0x000fc40001800000 */
[----:B------:R-:W-:Y:S01]  /*2820*/  ISETP.GE.AND P3, PT, R107, R4, PT ;  /* 0x000000046b00720c */ /* 0x000fe20003f66270 */
[----:B------:R-:W0:Y:S01]  /*2830*/  LDC.64 R12, c[0x0][0x390] ;  /* 0x0000e400ff0c7b82 */ /* 0x000e220000000a00 */
[C---:B------:R-:W-:Y:S02]  /*2840*/  LOP3.LUT R4, R106.reuse, 0xe, RZ, 0xfc, !PT ;  /* 0x0000000e6a047812 */ /* 0x040fe400078efcff */
[----:B------:R-:W-:Y:S02]  /*2850*/  LOP3.LUT R6, R106, 0xd, RZ, 0xfc, !PT ;  /* 0x0000000d6a067812 */ /* 0x000fe400078efcff */
[----:B------:R-:W-:Y:S02]  /*2860*/  FSEL R28, R14, -INF , P0 ;  /* 0xff8000000e1c7808 */ /* 0x000fe40000000000 */
[----:B------:R-:W-:Y:S02]  /*2870*/  FMNMX3 R5, R5, R29, R26, !PT ;  /* 0x0000001d05057276 */ /* 0x000fe4000780001a */
[----:B------:R-:W-:-:S02]  /*2880*/  ISETP.GE.AND P0, PT, R107, R4, PT ;  /* 0x000000046b00720c */ /* 0x000fc40003f06270 */
[----:B------:R-:W-:Y:S02]  /*2890*/  ISETP.GE.AND P5, PT, R107, R6, PT ;  /* 0x000000066b00720c */ /* 0x000fe40003fa6270 */
[----:B------:R-:W-:Y:S02]  /*28a0*/  LOP3.LUT R4, R106, 0xf, RZ, 0xfc, !PT ;  /* 0x0000000f6a047812 */ /* 0x000fe400078efcff */
[----:B------:R-:W-:Y:S02]  /*28b0*/  FSEL R33, R15, -INF , P6 ;  /* 0xff8000000f217808 */ /* 0x000fe40003000000 */
[----:B------:R-:W-:Y:S02]  /*28c0*/  FSEL R30, R16, -INF , P3 ;  /* 0xff800000101e7808 */ /* 0x000fe40001800000 */
[----:B------:R-:W-:Y:S02]  /*28d0*/  FMNMX3 R5, R5, R31, R28, !PT ;  /* 0x0000001f05057276 */ /* 0x000fe4000780001c */
[----:B------:R-:W-:-:S02]  /*28e0*/  ISETP.GE.AND P6, PT, R107, R4, PT ;  /* 0x000000046b00720c */ /* 0x000fc40003fc6270 */
[----:B------:R-:W-:Y:S02]  /*28f0*/  FSEL R35, R17, -INF , P5 ;  /* 0xff80000011237808 */ /* 0x000fe40002800000 */
[----:B------:R-:W-:Y:S02]  /*2900*/  FSEL R32, R18, -INF , P0 ;  /* 0xff80000012207808 */ /* 0x000fe40000000000 */
[----:B------:R-:W-:Y:S02]  /*2910*/  FMNMX3 R5, R5, R33, R30, !PT ;  /* 0x0000002105057276 */ /* 0x000fe4000780001e */
[----:B------:R-:W-:Y:S02]  /*2920*/  FSEL R111, R19, -INF , P6 ;  /* 0xff800000136f7808 */ /* 0x000fe40003000000 */
[----:B------:R-:W-:Y:S02]  /*2930*/  FMNMX3 R4, R5, R35, R32, !PT ;  /* 0x0000002305047276 */ /* 0x000fe40007800020 */
[----:B------:R-:W-:-:S02]  /*2940*/  LOP3.LUT R122, R123, 0x4, R122, 0xf8, !PT ;  /* 0x000000047b7a7812 */ /* 0x000fc400078ef87a */
[----:B------:R-:W-:Y:S02]  /*2950*/  FMNMX R5, R111, R4, !PT ;  /* 0x000000046f057209 */ /* 0x000fe40007800000 */
[----:B------:R-:W-:Y:S02]  /*2960*/  LOP3.LUT R4, R3, 0x1f, RZ, 0xc0, !PT ;  /* 0x0000001f03047812 */ /* 0x000fe400078ec0ff */
[----:B------:R-:W-:Y:S01]  /*2970*/  ISETP.GE.U32.AND P6, PT, R0, 0x80, PT ;  /* 0x000000800000780c */ /* 0x000fe20003fc6070 */
[----:B------:R-:W1:Y:S01]  /*2980*/  SHFL.BFLY PT, R6, R5, 0x10, 0x1f ;  /* 0x0e001f0005067f89 */ /* 0x000e6200000e0000 */
[----:B------:R-:W-:Y:S02]  /*2990*/  ISETP.GE.U32.AND P5, PT, R4, 0x10, PT ;  /* 0x000000100400780c */ /* 0x000fe40003fa6070 */
[----:B------:R-:W-:Y:S02]  /*29a0*/  LEA R4, R0, UR74, 0x2 ;  /* 0x0000004a00047c11 */ /* 0x000fe4000f8e10ff */
[----:B------:R-:W-:-:S02]  /*29b0*/  PRMT R181, RZ, 0x7610, R181 ;  /* 0x00007610ffb57816 */ /* 0x000fc400000000b5 */
[----:B------:R-:W-:Y:S02]  /*29c0*/  PRMT R183, RZ, 0x7610, R183 ;  /* 0x00007610ffb77816 */ /* 0x000fe400000000b7 */
[----:B------:R-:W-:Y:S02]  /*29d0*/  PRMT R185, RZ, 0x7610, R185 ;  /* 0x00007610ffb97816 */ /* 0x000fe400000000b9 */
[----:B------:R-:W-:Y:S02]  /*29e0*/  PRMT R187, RZ, 0x7610, R187 ;  /* 0x00007610ffbb7816 */ /* 0x000fe400000000bb */
[----:B------:R-:W-:Y:S02]  /*29f0*/  PRMT R189, RZ, 0x7610, R189 ;  /* 0x00007610ffbd7816 */ /* 0x000fe400000000bd */
[----:B------:R-:W-:Y:S02]  /*2a00*/  PRMT R191, RZ, 0x7610, R191 ;  /* 0x00007610ffbf7816 */ /* 0x000fe400000000bf */
[----:B------:R-:W-:-:S02]  /*2a10*/  PRMT R193, RZ, 0x7610, R193 ;  /* 0x00007610ffc17816 */ /* 0x000fc400000000c1 */
[----:B------:R-:W-:Y:S02]  /*2a20*/  PRMT R180, RZ, 0x7610, R180 ;  /* 0x00007610ffb47816 */ /* 0x000fe400000000b4 */
[----:B------:R-:W-:Y:S02]  /*2a30*/  PRMT R182, RZ, 0x7610, R182 ;  /* 0x00007610ffb67816 */ /* 0x000fe400000000b6 */
[----:B------:R-:W-:Y:S02]  /*2a40*/  PRMT R184, RZ, 0x7610, R184 ;  /* 0x00007610ffb87816 */ /* 0x000fe400000000b8 */
[----:B-1----:R-:W-:Y:S01]  /*2a50*/  FMNMX R9, R5, R6, !PT ;  /* 0x0000000605097209 */ /* 0x002fe20007800000 */
[C---:B------:R-:W-:Y:S01]  /*2a60*/  IMAD.SHL.U32 R5, R21.reuse, 0x2, RZ ;  /* 0x0000000215057824 */ /* 0x040fe200078e00ff */
[----:B------:R-:W-:Y:S01]  /*2a70*/  PRMT R186, RZ, 0x7610, R186 ;  /* 0x00007610ffba7816 */ /* 0x000fe200000000ba */
[----:B------:R-:W-:Y:S01]  /*2a80*/  IMAD.HI R6, R21, 0x2, RZ ;  /* 0x0000000215067827 */ /* 0x000fe200078e02ff */
[----:B------:R-:W-:Y:S01]  /*2a90*/  PRMT R188, RZ, 0x7610, R188 ;  /* 0x00007610ffbc7816 */ /* 0x000fe200000000bc */
[----:B--2---:R-:W-:Y:S01]  /*2aa0*/  @!P5 STS [R122+UR74+0x4000], R9 ;  /* 0x004000097a00d988 */ /* 0x004fe2000800084a */
[----:B------:R-:W-:Y:S01]  /*2ab0*/  BAR.SYNC.DEFER_BLOCKING 0x0 ;  /* 0x0000000000007b1d */ /* 0x000fe20000010000 */
[----:B0-----:R-:W-:-:S02]  /*2ac0*/  IADD3 R110, P0, P3, R5, UR8, R12 ;  /* 0x00000008056e7c10 */ /* 0x001fc4000fb1e00c */
[----:B------:R-:W-:Y:S02]  /*2ad0*/  PRMT R190, RZ, 0x7610, R190 ;  /* 0x00007610ffbe7816 */ /* 0x000fe400000000be */
[----:B------:R-:W-:Y:S02]  /*2ae0*/  IADD3.X R5, PT, PT, R6, UR5, R13, P0, P3 ;  /* 0x0000000506057c10 */ /* 0x000fe400087e640d */
[----:B------:R-:W-:Y:S02]  /*2af0*/  LOP3.LUT P0, RZ, R3, 0x1, RZ, 0xc0, !PT ;  /* 0x0000000103ff7812 */ /* 0x000fe4000780c0ff */
[----:B------:R-:W-:Y:S02]  /*2b00*/  PRMT R192, RZ, 0x7610, R192 ;  /* 0x00007610ffc07816 */ /* 0x000fe400000000c0 */
[----:B------:R-:W-:Y:S02]  /*2b10*/  ISETP.LT.U32.AND P0, PT, R0, 0x80, !P0 ;  /* 0x000000800000780c */ /* 0x000fe40004701070 */
[----:B------:R-:W-:Y:S01]  /*2b20*/  PRMT R194, RZ, 0x7610, R194 ;  /* 0x00007610ffc27816 */ /* 0x000fe200000000c2 */
[----:B------:R-:W0:Y:S04]  /*2b30*/  @!P6 LDS R34, [R4+0x4000] ;  /* 0x004000000422e984 */ /* 0x000e280000000800 */
[----:B0-----:R-:W0:Y:S02]  /*2b40*/  SHFL.BFLY PT, R11, R34, 0x1, 0x1f ;  /* 0x0c201f00220b7f89 */ /* 0x001e2400000e0000 */
[----:B0-----:R-:W-:-:S02]  /*2b50*/  FMNMX R11, R34, R11, !PT ;  /* 0x0000000b220b7209 */ /* 0x001fc40007800000 */
[----:B------:R-:W0:Y:S03]  /*2b60*/  LDC R34, c[0x0][0x3d8] ;  /* 0x0000f600ff227b82 */ /* 0x000e260000000800 */
[----:B------:R-:W-:Y:S05]  /*2b70*/  @P0 STS [R4+0x4000], R11 ;  /* 0x0040000b04000388 */ /* 0x000fea0000000800 */
[----:B------:R-:W-:Y:S01]  /*2b80*/  BAR.SYNC.DEFER_BLOCKING 0x0 ;  /* 0x0000000000007b1d */ /* 0x000fe20000010000 */
[----:B0-----:R-:W-:-:S04]  /*2b90*/  IMAD R15, R20, R34, RZ ;  /* 0x00000022140f7224 */ /* 0x001fc800078e02ff */
[C---:B------:R-:W-:Y:S01]  /*2ba0*/  IMAD R16, R34.reuse, 0x4, R15 ;  /* 0x0000000422107824 */ /* 0x040fe200078e020f */
[CC--:B------:R-:W-:Y:S01]  /*2bb0*/  LEA R174, P3, R15.reuse, R110.reuse, 0x1 ;  /* 0x0000006e0fae7211 */ /* 0x0c0fe200078608ff */
[----:B------:R-:W0:Y:S02]  /*2bc0*/  LDS R176, [R123+UR74+0x4000] ;  /* 0x0040004a7bb07984 */ /* 0x000e240008000800 */
[----:B------:R-:W-:Y:S01]  /*2bd0*/  IMAD R17, R34, 0x4, R16 ;  /* 0x0000000422117824 */ /* 0x000fe200078e0210 */
[----:B------:R-:W-:Y:S01]  /*2be0*/  LEA.HI.X.SX32 R175, R15, R5, 0x1, P3 ;  /* 0x000000050faf7211 */ /* 0x000fe200018f0eff */
[----:B------:R-:W-:Y:S01]  /*2bf0*/  BAR.SYNC.DEFER_BLOCKING 0x0 ;  /* 0x0000000000007b1d */ /* 0x000fe20000010000 */
[----:B------:R-:W-:Y:S01]  /*2c00*/  LEA R172, P3, R16, R110, 0x1 ;  /* 0x0000006e10ac7211 */ /* 0x000fe200078608ff */
[----:B------:R-:W-:-:S03]  /*2c10*/  IMAD R18, R34, 0x4, R17 ;  /* 0x0000000422127824 */ /* 0x000fc600078e0211 */
[----:B------:R-:W-:Y:S01]  /*2c20*/  LEA.HI.X.SX32 R173, R16, R5, 0x1, P3 ;  /* 0x0000000510ad7211 */ /* 0x000fe200018f0eff */
[----:B------:R-:W-:Y:S01]  /*2c30*/  IMAD R19, R34, 0x4, R18 ;  /* 0x0000000422137824 */ /* 0x000fe200078e0212 */
[----:B------:R-:W-:-:S04]  /*2c40*/  LEA R170, P3, R17, R110, 0x1 ;  /* 0x0000006e11aa7211 */ /* 0x000fc800078608ff */
[----:B------:R-:W-:Y:S02]  /*2c50*/  LEA.HI.X.SX32 R171, R17, R5, 0x1, P3 ;  /* 0x0000000511ab7211 */ /* 0x000fe400018f0eff */
[----:B------:R-:W-:-:S04]  /*2c60*/  LEA R168, P3, R18, R110, 0x1 ;  /* 0x0000006e12a87211 */ /* 0x000fc800078608ff */
[----:B------:R-:W-:Y:S02]  /*2c70*/  LEA.HI.X.SX32 R169, R18, R5, 0x1, P3 ;  /* 0x0000000512a97211 */ /* 0x000fe400018f0eff */
[----:B------:R-:W-:-:S04]  /*2c80*/  LEA R166, P3, R19, R110, 0x1 ;  /* 0x0000006e13a67211 */ /* 0x000fc800078608ff */
[----:B------:R-:W-:Y:S02]  /*2c90*/  LEA.HI.X.SX32 R167, R19, R5, 0x1, P3 ;  /* 0x0000000513a77211 */ /* 0x000fe400018f0eff */
[----:B0-----:R-:W-:-:S05]  /*2ca0*/  FMNMX R176, R176, -INF , !PT ;  /* 0xff800000b0b07809 */ /* 0x001fca0007800000 */
[--C-:B------:R-:W-:Y:S01]  /*2cb0*/  FADD R7, R7, -R176.reuse ;  /* 0x800000b007077221 */ /* 0x100fe20000000000 */
[--C-:B------:R-:W-:Y:S01]  /*2cc0*/  FADD R8, R8, -R176.reuse ;  /* 0x800000b008087221 */ /* 0x100fe20000000000 */
[--C-:B------:R-:W-:Y:S01]  /*2cd0*/  FADD R23, R23, -R176.reuse ;  /* 0x800000b017177221 */ /* 0x100fe20000000000 */
[--C-:B------:R-:W-:Y:S01]  /*2ce0*/  FADD R25, R25, -R176.reuse ;  /* 0x800000b019197221 */ /* 0x100fe20000000000 */
[----:B------:R-:W-:Y:S01]  /*2cf0*/  FMUL R6, R7, 1.4426950216293334961 ;  /* 0x3fb8aa3b07067820 */ /* 0x000fe20000400000 */
[----:B------:R-:W-:Y:S01]  /*2d00*/  FMUL R7, R8, 1.4426950216293334961 ;  /* 0x3fb8aa3b08077820 */ /* 0x000fe20000400000 */
[----:B------:R-:W-:Y:S01]  /*2d10*/  FMUL R8, R23, 1.4426950216293334961 ;  /* 0x3fb8aa3b17087820 */ /* 0x000fe20000400000 */
[----:B------:R-:W-:Y:S01]  /*2d20*/  FMUL R9, R25, 1.4426950216293334961 ;  /* 0x3fb8aa3b19097820 */ /* 0x000fe20000400000 */
[--C-:B------:R-:W-:Y:S01]  /*2d30*/  FADD R22, R22, -R176.reuse ;  /* 0x800000b016167221 */ /* 0x100fe20000000000 */
[--C-:B------:R-:W-:Y:S01]  /*2d40*/  FADD R27, R27, -R176.reuse ;  /* 0x800000b01b1b7221 */ /* 0x100fe20000000000 */
[----:B------:R-:W-:Y:S01]  /*2d50*/  MUFU.EX2 R6, R6 ;  /* 0x0000000600067308 */ /* 0x000fe20000000800 */
[--C-:B------:R-:W-:Y:S01]  /*2d60*/  FADD R24, R24, -R176.reuse ;  /* 0x800000b018187221 */ /* 0x100fe20000000000 */
[----:B------:R-:W-:Y:S01]  /*2d70*/  FMUL R10, R22, 1.4426950216293334961 ;  /* 0x3fb8aa3b160a7820 */ /* 0x000fe20000400000 */
[----:B------:R-:W-:Y:S01]  /*2d80*/  FMUL R11, R27, 1.4426950216293334961 ;  /* 0x3fb8aa3b1b0b7820 */ /* 0x000fe20000400000 */
[--C-:B------:R-:W-:Y:S01]  /*2d90*/  FADD R29, R29, -R176.reuse ;  /* 0x800000b01d1d7221 */ /* 0x100fe20000000000 */
[----:B------:R-:W-:Y:S01]  /*2da0*/  FMUL R12, R24, 1.4426950216293334961 ;  /* 0x3fb8aa3b180c7820 */ /* 0x000fe20000400000 */
[--C-:B------:R-:W-:Y:S01]  /*2db0*/  FADD R26, R26, -R176.reuse ;  /* 0x800000b01a1a7221 */ /* 0x100fe20000000000 */
[--C-:B------:R-:W-:Y:S01]  /*2dc0*/  FADD R31, R31, -R176.reuse ;  /* 0x800000b01f1f7221 */ /* 0x100fe20000000000 */
[----:B------:R-:W0:Y:S01]  /*2dd0*/  MUFU.EX2 R7, R7 ;  /* 0x0000000700077308 */ /* 0x000e220000000800 */
[----:B------:R-:W-:Y:S01]  /*2de0*/  FMUL R13, R29, 1.4426950216293334961 ;  /* 0x3fb8aa3b1d0d7820 */ /* 0x000fe20000400000 */
[----:B------:R-:W-:Y:S01]  /*2df0*/  FMUL R14, R26, 1.4426950216293334961 ;  /* 0x3fb8aa3b1a0e7820 */ /* 0x000fe20000400000 */
[----:B------:R-:W-:Y:S01]  /*2e00*/  FMUL R15, R31, 1.4426950216293334961 ;  /* 0x3fb8aa3b1f0f7820 */ /* 0x000fe20000400000 */
[--C-:B------:R-:W-:Y:S01]  /*2e10*/  FADD R28, R28, -R176.reuse ;  /* 0x800000b01c1c7221 */ /* 0x100fe20000000000 */
[--C-:B------:R-:W-:Y:S01]  /*2e20*/  FADD R33, R33, -R176.reuse ;  /* 0x800000b021217221 */ /* 0x100fe20000000000 */
[--C-:B------:R-:W-:Y:S01]  /*2e30*/  FADD R30, R30, -R176.reuse ;  /* 0x800000b01e1e7221 */ /* 0x100fe20000000000 */
[--C-:B------:R-:W-:Y:S01]  /*2e40*/  FADD R35, R35, -R176.reuse ;  /* 0x800000b023237221 */ /* 0x100fe20000000000 */
[----:B------:R-:W1:Y:S01]  /*2e50*/  MUFU.EX2 R8, R8 ;  /* 0x0000000800087308 */ /* 0x000e620000000800 */
[----:B------:R-:W-:Y:S01]  /*2e60*/  FMUL R16, R28, 1.4426950216293334961 ;  /* 0x3fb8aa3b1c107820 */ /* 0x000fe20000400000 */
[----:B------:R-:W-:Y:S01]  /*2e70*/  FMUL R17, R33, 1.4426950216293334961 ;  /* 0x3fb8aa3b21117820 */ /* 0x000fe20000400000 */
[----:B------:R-:W-:Y:S01]  /*2e80*/  FMUL R18, R30, 1.4426950216293334961 ;  /* 0x3fb8aa3b1e127820 */ /* 0x000fe20000400000 */
[----:B------:R-:W-:Y:S01]  /*2e90*/  FMUL R35, R35, 1.4426950216293334961 ;  /* 0x3fb8aa3b23237820 */ /* 0x000fe20000400000 */
[--C-:B------:R-:W-:Y:S01]  /*2ea0*/  FADD R32, R32, -R176.reuse ;  /* 0x800000b020207221 */ /* 0x100fe20000000000 */
[----:B------:R-:W-:Y:S01]  /*2eb0*/  FADD R111, R111, -R176 ;  /* 0x800000b06f6f7221 */ /* 0x000fe20000000000 */
[----:B------:R-:W-:Y:S01]  /*2ec0*/  PRMT R27, RZ, 0x7610, R27 ;  /* 0x00007610ff1b7816 */ /* 0x000fe2000000001b */
[----:B------:R-:W2:Y:S01]  /*2ed0*/  MUFU.EX2 R9, R9 ;  /* 0x0000000900097308 */ /* 0x000ea20000000800 */
[----:B0-----:R-:W-:Y:S01]  /*2ee0*/  FADD R21, R6, R7 ;  /* 0x0000000706157221 */ /* 0x001fe20000000000 */
[----:B------:R-:W-:Y:S01]  /*2ef0*/  FMUL R32, R32, 1.4426950216293334961 ;  /* 0x3fb8aa3b20207820 */ /* 0x000fe20000400000 */
[----:B------:R-:W-:Y:S01]  /*2f00*/  FMUL R111, R111, 1.4426950216293334961 ;  /* 0x3fb8aa3b6f6f7820 */ /* 0x000fe20000400000 */
[----:B------:R-:W-:-:S02]  /*2f10*/  PRMT R29, RZ, 0x7610, R29 ;  /* 0x00007610ff1d7816 */ /* 0x000fc4000000001d */
[----:B------:R-:W-:Y:S02]  /*2f20*/  PRMT R31, RZ, 0x7610, R31 ;  /* 0x00007610ff1f7816 */ /* 0x000fe4000000001f */
[----:B------:R-:W0:Y:S01]  /*2f30*/  MUFU.EX2 R10, R10 ;  /* 0x0000000a000a7308 */ /* 0x000e220000000800 */
[----:B-1----:R-:W-:Y:S01]  /*2f40*/  FADD R22, R8, R21 ;  /* 0x0000001508167221 */ /* 0x002fe20000000000 */
[C---:B------:R-:W-:Y:S01]  /*2f50*/  IMAD R21, R34.reuse, 0x4, R19 ;  /* 0x0000000422157824 */ /* 0x040fe200078e0213 */
[----:B------:R-:W-:Y:S02]  /*2f60*/  PRMT R33, RZ, 0x7610, R33 ;  /* 0x00007610ff217816 */ /* 0x000fe40000000021 */
[----:B------:R-:W-:Y:S01]  /*2f70*/  PRMT R24, RZ, 0x7610, R24 ;  /* 0x00007610ff187816 */ /* 0x000fe20000000018 */
[----:B------:R-:W-:Y:S01]  /*2f80*/  IMAD R19, R34, 0x4, R21 ;  /* 0x0000000422137824 */ /* 0x000fe200078e0215 */
[----:B------:R-:W-:Y:S01]  /*2f90*/  LEA R164, P3, R21, R110, 0x1 ;  /* 0x0000006e15a47211 */ /* 0x000fe200078608ff */
[----:B------:R-:W1:Y:S01]  /*2fa0*/  MUFU.EX2 R11, R11 ;  /* 0x0000000b000b7308 */ /* 0x000e620000000800 */
[----:B--2---:R-:W-:Y:S01]  /*2fb0*/  FADD R23, R9, R22 ;  /* 0x0000001609177221 */ /* 0x004fe20000000000 */
[----:B------:R-:W-:-:S02]  /*2fc0*/  PRMT R26, RZ, 0x7610, R26 ;  /* 0x00007610ff1a7816 */ /* 0x000fc4000000001a */
[-C--:B------:R-:W-:Y:S01]  /*2fd0*/  LEA.HI.X.SX32 R165, R21, R5.reuse, 0x1, P3 ;  /* 0x0000000515a57211 */ /* 0x080fe200018f0eff */
[----:B------:R-:W-:Y:S01]  /*2fe0*/  IMAD R21, R34, 0x4, R19 ;  /* 0x0000000422157824 */ /* 0x000fe200078e0213 */
[CC--:B------:R-:W-:Y:S02]  /*2ff0*/  LEA R162, P3, R19.reuse, R110.reuse, 0x1 ;  /* 0x0000006e13a27211 */ /* 0x0c0fe400078608ff */
[----:B------:R-:W2:Y:S01]  /*3000*/  MUFU.EX2 R12, R12 ;  /* 0x0000000c000c7308 */ /* 0x000ea20000000800 */
[----:B0-----:R-:W-:Y:S01]  /*3010*/  FADD R22, R10, R23 ;  /* 0x000000170a167221 */ /* 0x001fe20000000000 */
[----:B------:R-:W-:Y:S01]  /*3020*/  LEA.HI.X.SX32 R163, R19, R5, 0x1, P3 ;  /* 0x0000000513a37211 */ /* 0x000fe200018f0eff */
[----:B------:R-:W-:Y:S01]  /*3030*/  IMAD R19, R34, 0x4, R21 ;  /* 0x0000000422137824 */ /* 0x000fe200078e0215 */
[----:B------:R-:W-:Y:S02]  /*3040*/  LEA R160, P3, R21, R110, 0x1 ;  /* 0x0000006e15a07211 */ /* 0x000fe400078608ff */
[----:B------:R-:W-:-:S02]  /*3050*/  PRMT R28, RZ, 0x7610, R28 ;  /* 0x00007610ff1c7816 */ /* 0x000fc4000000001c */
[----:B------:R-:W0:Y:S01]  /*3060*/  MUFU.EX2 R13, R13 ;  /* 0x0000000d000d7308 */ /* 0x000e220000000800 */
[----:B-1----:R-:W-:Y:S01]  /*3070*/  FADD R23, R11, R22 ;  /* 0x000000160b177221 */ /* 0x002fe20000000000 */
[-C--:B------:R-:W-:Y:S01]  /*3080*/  LEA.HI.X.SX32 R161, R21, R5.reuse, 0x1, P3 ;  /* 0x0000000515a17211 */ /* 0x080fe200018f0eff */
[----:B------:R-:W-:Y:S01]  /*3090*/  IMAD R21, R34, 0x4, R19 ;  /* 0x0000000422157824 */ /* 0x000fe200078e0213 */
[CC--:B------:R-:W-:Y:S02]  /*30a0*/  LEA R158, P3, R19.reuse, R110.reuse, 0x1 ;  /* 0x0000006e139e7211 */ /* 0x0c0fe400078608ff */
[----:B------:R-:W-:Y:S02]  /*30b0*/  PRMT R30, RZ, 0x7610, R30 ;  /* 0x00007610ff1e7816 */ /* 0x000fe4000000001e */
[----:B------:R-:W1:Y:S01]  /*30c0*/  MUFU.EX2 R14, R14 ;  /* 0x0000000e000e7308 */ /* 0x000e620000000800 */
[----:B--2---:R-:W-:Y:S01]  /*30d0*/  FADD R22, R12, R23 ;  /* 0x000000170c167221 */ /* 0x004fe20000000000 */
[----:B------:R-:W-:Y:S01]  /*30e0*/  LEA.HI.X.SX32 R159, R19, R5, 0x1, P3 ;  /* 0x00000005139f7211 */ /* 0x000fe200018f0eff */
[----:B------:R-:W-:Y:S01]  /*30f0*/  IMAD R19, R34, 0x4, R21 ;  /* 0x0000000422137824 */ /* 0x000fe200078e0215 */
[----:B------:R-:W-:-:S04]  /*3100*/  LEA R156, P3, R21, R110, 0x1 ;  /* 0x0000006e159c7211 */ /* 0x000fc800078608ff */
[----:B------:R-:W2:Y:S01]  /*3110*/  MUFU.EX2 R15, R15 ;  /* 0x0000000f000f7308 */ /* 0x000ea20000000800 */
[----:B0-----:R-:W-:Y:S01]  /*3120*/  FADD R23, R13, R22 ;  /* 0x000000160d177221 */ /* 0x001fe20000000000 */
[----:B------:R-:W-:Y:S01]  /*3130*/  LEA.HI.X.SX32 R157, R21, R5, 0x1, P3 ;  /* 0x00000005159d7211 */ /* 0x000fe200018f0eff */
[----:B------:R-:W-:Y:S01]  /*3140*/  IMAD R21, R34, 0x4, R19 ;  /* 0x0000000422157824 */ /* 0x000fe200078e0213 */
[----:B------:R-:W-:-:S04]  /*3150*/  LEA R154, P3, R19, R110, 0x1 ;  /* 0x0000006e139a7211 */ /* 0x000fc800078608ff */
[----:B------:R-:W0:Y:S01]  /*3160*/  MUFU.EX2 R16, R16 ;  /* 0x0000001000107308 */ /* 0x000e220000000800 */
[----:B-1----:R-:W-:Y:S01]  /*3170*/  FADD R22, R14, R23 ;  /* 0x000000170e167221 */ /* 0x002fe20000000000 */
[----:B------:R-:W-:Y:S01]  /*3180*/  LEA.HI.X.SX32 R155, R19, R5, 0x1, P3 ;  /* 0x00000005139b7211 */ /* 0x000fe200018f0eff */
[----:B------:R-:W-:Y:S01]  /*3190*/  IMAD R19, R34, 0x4, R21 ;  /* 0x0000000422137824 */ /* 0x000fe200078e0215 */
[----:B------:R-:W-:-:S04]  /*31a0*/  LEA R152, P3, R21, R110, 0x1 ;  /* 0x0000006e15987211 */ /* 0x000fc800078608ff */
        /* <DEDUP_REMOVED lines=25> */
[----:B------:R-:W-:Y:S01]  /*3340*/  LEA.HI.X.SX32 R143, R19, R5, 0x1, P3 ;  /* 0x00000005138f7211 */ /* 0x000fe200018f0eff */
[----:B-1----:R-:W-:Y:S01]  /*3350*/  FADD R22, R32, R25 ;  /* 0x0000001920167221 */ /* 0x002fe20000000000 */
[----:B------:R-:W-:Y:S01]  /*3360*/  LEA R140, P3, R21, R110, 0x1 ;  /* 0x0000006e158c7211 */ /* 0x000fe200078608ff */
[----:B------:R-:W-:-:S03]  /*3370*/  IMAD R19, R34, 0x4, R21 ;  /* 0x0000000422137824 */ /* 0x000fc600078e0215 */
[----:B------:R-:W-:Y:S01]  /*3380*/  LEA.HI.X.SX32 R141, R21, R5, 0x1, P3 ;  /* 0x00000005158d7211 */ /* 0x000fe200018f0eff */
[----:B------:R-:W-:Y:S01]  /*3390*/  IMAD R21, R34, 0x4, R19 ;  /* 0x0000000422157824 */ /* 0x000fe200078e0213 */
[----:B------:R-:W-:Y:S01]  /*33a0*/  LEA R138, P3, R19, R110, 0x1 ;  /* 0x0000006e138a7211 */ /* 0x000fe200078608ff */
[----:B--2---:R-:W-:-:S03]  /*33b0*/  FADD R22, R23, R22 ;  /* 0x0000001617167221 */ /* 0x004fc60000000000 */
[----:B------:R-:W-:Y:S01]  /*33c0*/  LEA.HI.X.SX32 R139, R19, R5, 0x1, P3 ;  /* 0x00000005138b7211 */ /* 0x000fe200018f0eff */
[----:B------:R-:W-:Y:S01]  /*33d0*/  IMAD R19, R34, 0x4, R21 ;  /* 0x0000000422137824 */ /* 0x000fe200078e0215 */
[----:B------:R-:W0:Y:S01]  /*33e0*/  SHFL.BFLY PT, R25, R22, 0x10, 0x1f ;  /* 0x0e001f0016197f89 */ /* 0x000e2200000e0000 */
[----:B------:R-:W-:-:S04]  /*33f0*/  LEA R136, P3, R21, R110, 0x1 ;  /* 0x0000006e15887211 */ /* 0x000fc800078608ff */
[----:B------:R-:W-:Y:S01]  /*3400*/  LEA.HI.X.SX32 R137, R21, R5, 0x1, P3 ;  /* 0x0000000515897211 */ /* 0x000fe200018f0eff */
[----:B------:R-:W-:Y:S01]  /*3410*/  IMAD R21, R34, 0x4, R19 ;  /* 0x0000000422157824 */ /* 0x000fe200078e0213 */
[----:B------:R-:W-:-:S04]  /*3420*/  LEA R134, P3, R19, R110, 0x1 ;  /* 0x0000006e13867211 */ /* 0x000fc800078608ff */
[----:B------:R-:W-:Y:S01]  /*3430*/  LEA.HI.X.SX32 R135, R19, R5, 0x1, P3 ;  /* 0x0000000513877211 */ /* 0x000fe200018f0eff */
[----:B------:R-:W-:Y:S01]  /*3440*/  IMAD R19, R34, 0x4, R21 ;  /* 0x0000000422137824 */ /* 0x000fe200078e0215 */
[----:B------:R-:W-:-:S04]  /*3450*/  LEA R132, P3, R21, R110, 0x1 ;  /* 0x0000006e15847211 */ /* 0x000fc800078608ff */
[----:B------:R-:W-:Y:S01]  /*3460*/  LEA.HI.X.SX32 R133, R21, R5, 0x1, P3 ;  /* 0x0000000515857211 */ /* 0x000fe200018f0eff */
[----:B------:R-:W-:Y:S01]  /*3470*/  IMAD R21, R34, 0x4, R19 ;  /* 0x0000000422157824 */ /* 0x000fe200078e0213 */
[----:B------:R-:W-:-:S04]  /*3480*/  LEA R130, P3, R19, R110, 0x1 ;  /* 0x0000006e13827211 */ /* 0x000fc800078608ff */
[-C--:B------:R-:W-:Y:S01]  /*3490*/  LEA.HI.X.SX32 R131, R19, R5.reuse, 0x1, P3 ;  /* 0x0000000513837211 */ /* 0x080fe200018f0eff */
[----:B0-----:R-:W-:Y:S01]  /*34a0*/  FADD R25, R22, R25 ;  /* 0x0000001916197221 */ /* 0x001fe20000000000 */
[CC--:B------:R-:W-:Y:S01]  /*34b0*/  LEA R128, P3, R21.reuse, R110.reuse, 0x1 ;  /* 0x0000006e15807211 */ /* 0x0c0fe200078608ff */
[C---:B------:R-:W-:Y:S01]  /*34c0*/  IMAD R19, R34.reuse, 0x4, R21 ;  /* 0x0000000422137824 */ /* 0x040fe200078e0215 */
[----:B------:R-:W-:Y:S02]  /*34d0*/  PRMT R22, RZ, 0x7610, R22 ;  /* 0x00007610ff167816 */ /* 0x000fe40000000016 */
[----:B------:R-:W-:Y:S01]  /*34e0*/  @!P5 STS [R122+UR74+0x4000], R25 ;  /* 0x004000197a00d988 */ /* 0x000fe2000800084a */
[----:B------:R-:W-:Y:S01]  /*34f0*/  LEA.HI.X.SX32 R129, R21, R5, 0x1, P3 ;  /* 0x0000000515817211 */ /* 0x000fe200018f0eff */
[----:B------:R-:W-:Y:S01]  /*3500*/  IMAD R21, R34, 0x4, R19 ;  /* 0x0000000422157824 */ /* 0x000fe200078e0213 */
[----:B------:R-:W-:Y:S01]  /*3510*/  BAR.SYNC.DEFER_BLOCKING 0x0 ;  /* 0x0000000000007b1d */ /* 0x000fe20000010000 */
        /* <DEDUP_REMOVED lines=11> */
[----:B------:R-:W0:Y:S01]  /*35d0*/  @!P6 LDS R20, [R4+0x4000] ;  /* 0x004000000414e984 */ /* 0x000e220000000800 */
[----:B------:R-:W-:Y:S01]  /*35e0*/  LEA R116, P3, R19, R110, 0x1 ;  /* 0x0000006e13747211 */ /* 0x000fe200078608ff */
[----:B------:R-:W-:-:S03]  /*35f0*/  IMAD R21, R34, 0x4, R19 ;  /* 0x0000000422157824 */ /* 0x000fc600078e0213 */
[----:B------:R-:W-:Y:S01]  /*3600*/  LEA.HI.X.SX32 R117, R19, R5, 0x1, P3 ;  /* 0x0000000513757211 */ /* 0x000fe200018f0eff */
[----:B------:R-:W-:Y:S01]  /*3610*/  IMAD R19, R34, 0x4, R21 ;  /* 0x0000000422137824 */ /* 0x000fe200078e0215 */
[----:B------:R-:W-:-:S04]  /*3620*/  LEA R114, P3, R21, R110, 0x1 ;  /* 0x0000006e15727211 */ /* 0x000fc800078608ff */
[-C--:B------:R-:W-:Y:S01]  /*3630*/  LEA.HI.X.SX32 R115, R21, R5.reuse, 0x1, P3 ;  /* 0x0000000515737211 */ /* 0x080fe200018f0eff */
[--C-:B------:R-:W-:Y:S01]  /*3640*/  IMAD R21, R34, 0x4, R19.reuse ;  /* 0x0000000422157824 */ /* 0x100fe200078e0213 */
[CC--:B------:R-:W-:Y:S02]  /*3650*/  LEA R112, P3, R19.reuse, R110.reuse, 0x1 ;  /* 0x0000006e13707211 */ /* 0x0c0fe400078608ff */
[----:B------:R-:W-:Y:S02]  /*3660*/  PRMT R34, RZ, 0x7610, R34 ;  /* 0x00007610ff227816 */ /* 0x000fe40000000022 */
[----:B------:R-:W-:Y:S02]  /*3670*/  LEA.HI.X.SX32 R113, R19, R5, 0x1, P3 ;  /* 0x0000000513717211 */ /* 0x000fe400018f0eff */
[----:B------:R-:W-:Y:S02]  /*3680*/  LEA R110, P3, R21, R110, 0x1 ;  /* 0x0000006e156e7211 */ /* 0x000fe400078608ff */
[----:B------:R-:W-:-:S02]  /*3690*/  PRMT R19, RZ, 0x7610, R19 ;  /* 0x00007610ff137816 */ /* 0x000fc40000000013 */
[----:B------:R-:W-:Y:S02]  /*36a0*/  LEA.HI.X.SX32 R111, R21, R5, 0x1, P3 ;  /* 0x00000005156f7211 */ /* 0x000fe400018f0eff */
[----:B------:R-:W-:Y:S02]  /*36b0*/  PRMT R5, RZ, 0x7610, R5 ;  /* 0x00007610ff057816 */ /* 0x000fe40000000005 */
[----:B------:R-:W-:Y:S01]  /*36c0*/  PRMT R21, RZ, 0x7610, R21 ;  /* 0x00007610ff157816 */ /* 0x000fe20000000015 */
[----:B0-----:R-:W0:Y:S02]  /*36d0*/  SHFL.BFLY PT, R25, R20, 0x1, 0x1f ;  /* 0x0c201f0014197f89 */ /* 0x001e2400000e0000 */
[----:B0-----:R-:W-:Y:S01]  /*36e0*/  FADD R25, R20, R25 ;  /* 0x0000001914197221 */ /* 0x001fe20000000000 */
[----:B------:R-:W-:-:S04]  /*36f0*/  PRMT R20, RZ, 0x7610, R20 ;  /* 0x00007610ff147816 */ /* 0x000fc80000000014 */
[----:B------:R0:W-:Y:S01]  /*3700*/  @P0 STS [R4+0x4000], R25 ;  /* 0x0040001904000388 */ /* 0x0001e20000000800 */
[----:B------:R-:W-:Y:S01]  /*3710*/  BAR.SYNC.DEFER_BLOCKING 0x0 ;  /* 0x0000000000007b1d */ /* 0x000fe20000010000 */
[----:B0-----:R-:W-:Y:S02]  /*3720*/  PRMT R25, RZ, 0x7610, R25 ;  /* 0x00007610ff197816 */ /* 0x001fe40000000019 */
[----:B------:R-:W-:-:S03]  /*3730*/  PRMT R4, RZ, 0x7610, R4 ;  /* 0x00007610ff047816 */ /* 0x000fc60000000004 */
[----:B------:R-:W2:Y:S04]  /*3740*/  @P1 LDG.E.U16 R5, desc[UR18][R174.64] ;  /* 0x00000012ae051981 */ /* 0x000ea8000c1e1500 */
[----:B------:R-:W3:Y:S04]  /*3750*/  @P1 LDG.E.U16 R19, desc[UR18][R170.64] ;  /* 0x00000012aa131981 */ /* 0x000ee8000c1e1500 */
[----:B------:R-:W4:Y:S04]  /*3760*/  @P1 LDG.E.U16 R21, desc[UR18][R166.64] ;  /* 0x00000012a6151981 */ /* 0x000f28000c1e1500 */
[----:B------:R-:W5:Y:S04]  /*3770*/  @P1 LDG.E.U16 R27, desc[UR18][R162.64] ;  /* 0x00000012a21b1981 */ /* 0x000f68000c1e1500 */
        /* <DEDUP_REMOVED lines=28> */
[----:B------:R-:W0:Y:S01]  /*3940*/  LDS R178, [R123+UR74+0x4000] ;  /* 0x0040004a7bb27984 */ /* 0x000e220008000800 */
[----:B------:R-:W-:Y:S01]  /*3950*/  BAR.SYNC.DEFER_BLOCKING 0x0 ;  /* 0x0000000000007b1d */ /* 0x000fe20000010000 */
[----:B------:R-:W-:-:S04]  /*3960*/  UIADD3 UR16, UPT, UPT, UR73, 0x80, URZ ;  /* 0x0000008049107890 */ /* 0x000fc8000fffe0ff */
[----:B------:R-:W-:-:S04]  /*3970*/  UIADD3 UR15, UPT, UPT, UR59, UR16, URZ ;  /* 0x000000103b0f7290 */ /* 0x000fc8000fffe0ff */
[----:B------:R-:W-:Y:S01]  /*3980*/  ULEA UR15, UR58, UR15, 0x2 ;  /* 0x0000000f3a0f7291 */ /* 0x000fe2000f8e10ff */
[----:B--2---:R1:W-:Y:S04]  /*3990*/  STS.U16 [R38+UR74+0x4000], R5 ;  /* 0x0040000526007988 */ /* 0x0043e8000800044a */
[----:B---3--:R-:W-:Y:S04]  /*39a0*/  STS.U16 [R38+UR74+0x4400], R19 ;  /* 0x0044001326007988 */ /* 0x008fe8000800044a */
[----:B----4-:R-:W-:Y:S04]  /*39b0*/  STS.U16 [R38+UR74+0x4800], R21 ;  /* 0x0048001526007988 */ /* 0x010fe8000800044a */
[----:B-----5:R-:W-:Y:S04]  /*39c0*/  STS.U16 [R38+UR74+0x4c00], R27 ;  /* 0x004c001b26007988 */ /* 0x020fe8000800044a */
[----:B------:R-:W-:Y:S04]  /*39d0*/  STS.U16 [R38+UR74+0x5000], R29 ;  /* 0x0050001d26007988 */ /* 0x000fe8000800044a */
        /* <DEDUP_REMOVED lines=11> */
[----:B------:R2:W-:Y:S01]  /*3a90*/  STS.U16 [R39+UR74+0x5600], R4 ;  /* 0x0056000427007988 */ /* 0x0005e2000800044a */
[----:B-1----:R-:W-:-:S03]  /*3aa0*/  F2FP.BF16.F32.PACK_AB R5, R9, R8 ;  /* 0x000000080905723e */ /* 0x002fc600000010ff */
[----:B------:R1:W-:Y:S01]  /*3ab0*/  STS.U16 [R39+UR74+0x4200], R20 ;  /* 0x0042001427007988 */ /* 0x0003e2000800044a */
[----:B--2---:R-:W-:Y:S02]  /*3ac0*/  F2FP.BF16.F32.PACK_AB R4, R7, R6 ;  /* 0x000000060704723e */ /* 0x004fe400000010ff */
[----:B------:R-:W-:Y:S01]  /*3ad0*/  F2FP.BF16.F32.PACK_AB R7, R13, R12 ;  /* 0x0000000c0d07723e */ /* 0x000fe200000010ff */
[----:B------:R-:W-:Y:S01]  /*3ae0*/  FADD R12, -R176, -INF ;  /* 0xff800000b00c7421 */ /* 0x000fe20000000100 */
[----:B------:R1:W-:Y:S01]  /*3af0*/  STS.U16 [R39+UR74+0x4600], R22 ;  /* 0x0046001627007988 */ /* 0x0003e2000800044a */
[----:B------:R-:W-:-:S03]  /*3b00*/  F2FP.BF16.F32.PACK_AB R6, R11, R10 ;  /* 0x0000000a0b06723e */ /* 0x000fc600000010ff */
        /* <DEDUP_REMOVED lines=9> */
[----:B------:R-:W-:-:S03]  /*3ba0*/  FMUL R179, R12, 1.4426950216293334961 ;  /* 0x3fb8aa3b0cb37820 */ /* 0x000fc60000400000 */
        /* <DEDUP_REMOVED lines=8> */
[----:B0-----:R-:W-:Y:S05]  /*3c30*/  @!P1 BRA `(.L_x_9) ;  /* 0x0000000000089947 */ /* 0x001fea0003800000 */
[----:B------:R0:W-:Y:S01]  /*3c40*/  STTM.16dp32bit_t0_t15.x8 tmem[UR15], R4 ;  /* 0x00000004000079ed */ /* 0x0001e2000898000f */
[----:B------:R0:W-:Y:S02]  /*3c50*/  STTM.16dp32bit_t16_t31.x8 tmem[UR15+0x8], R4 ;  /* 0x00000804000079ed */ /* 0x0001e400089a000f */
.L_x_9:
[----:B------:R-:W2:Y:S02]  /*3c60*/  FENCE.VIEW.ASYNC.T ;  /* 0x00000000000073c6 */ /* 0x000ea40000000200 */
[----:B--2---:R-:W-:Y:S06]  /*3c70*/  BAR.SYNC.DEFER_BLOCKING 0x0 ;  /* 0x0000000000007b1d */ /* 0x004fec0000010000 */
[----:B------:R-:W2:Y:S01]  /*3c80*/  MUFU.EX2 R179, R179 ;  /* 0x000000b300b37308 */ /* 0x000ea20000000800 */
[----:B01----:R-:W0:Y:S01]  /*3c90*/  LDTM.16dp32bit_t0_t15.x32 R4, tmem[UR72] ;  /* 0x00000048000479ee */ /* 0x003e220008a80000 */
[----:B------:R-:W1:Y:S01]  /*3ca0*/  LDTM.16dp32bit_t16_t31.x32 R4, tmem[UR72+0x20] ;  /* 0x00002048000479ee */ /* 0x000e620008aa0000 */
[----:B------:R-:W-:Y:S01]  /*3cb0*/  NOP ;  /* 0x0000000000007918 */ /* 0x000fe20000000000 */
[----:B------:R-:W-:Y:S05]  /*3cc0*/  @!P1 BRA `(.L_x_10) ;  /* 0x0000000000889947 */ /* 0x000fea0003800000 */
[C---:B012---:R-:W-:Y:S01]  /*3cd0*/  FMUL R4, R179.reuse, R4 ;  /* 0x00000004b3047220 */ /* 0x047fe20000400000 */
[C---:B------:R-:W-:Y:S01]  /*3ce0*/  FMUL R5, R179.reuse, R5 ;  /* 0x00000005b3057220 */ /* 0x040fe20000400000 */
        /* <DEDUP_REMOVED lines=29> */
[----:B------:R-:W-:-:S04]  /*3ec0*/  FMUL R35, R179, R35 ;  /* 0x00000023b3237220 */ /* 0x000fc80000400000 */
[----:B------:R3:W-:Y:S01]  /*3ed0*/  STTM.16dp32bit_t0_t15.x32 tmem[UR72], R4 ;  /* 0x00000004000079ed */ /* 0x0007e20008a80048 */
[----:B------:R3:W-:Y:S02]  /*3ee0*/  STTM.16dp32bit_t16_t31.x32 tmem[UR72+0x20], R4 ;  /* 0x00002004000079ed */ /* 0x0007e40008aa0048 */
.L_x_10:
[----:B-1----:R-:W1:Y:S02]  /*3ef0*/  FENCE.VIEW.ASYNC.T ;  /* 0x00000000000073c6 */ /* 0x002e640000000200 */
[----:B-1----:R-:W-:Y:S01]  /*3f00*/  BAR.SYNC.DEFER_BLOCKING 0x0 ;  /* 0x0000000000007b1d */ /* 0x002fe20000010000 */
[----:B------:R-:W-:Y:S01]  /*3f10*/  UISETP.GE.AND UP0, UPT, UR75, 0x1, UPT ;  /* 0x000000014b00788c */ /* 0x000fe2000bf06270 */
[----:B--2---:R-:W-:Y:S01]  /*3f20*/  FADD R178, R179, R178 ;  /* 0x000000b2b3b27221 */ /* 0x004fe20000000000 */
[----:B------:R-:W-:-:S03]  /*3f30*/  LOP3.LUT R180, R3, 0x10, RZ, 0xc0, !PT ;  /* 0x0000001003b47812 */ /* 0x000fc600078ec0ff */
[----:B------:R1:W-:Y:S06]  /*3f40*/  MEMBAR.ALL.CTA ;  /* 0x0000000000007992 */ /* 0x0003ec0000008000 */
[----:B-1----:R-:W1:Y:S02]  /*3f50*/  FENCE.VIEW.ASYNC.S ;  /* 0x00000000000073c6 */ /* 0x002e640000000000 */
[----:B-1----:R-:W-:Y:S06]  /*3f60*/  BAR.SYNC.DEFER_BLOCKING 0x0 ;  /* 0x0000000000007b1d */ /* 0x002fec0000010000 */
[----:B------:R-:W-:Y:S05]  /*3f70*/  @!P2 BRA `(.L_x_11) ;  /* 0x00000000007ca947 */ /* 0x000fea0003800000 */
[----:B------:R-:W-:Y:S01]  /*3f80*/  UIADD3 UR5, UPT, UPT, UR74, 0x4000, URZ ;  /* 0x000040004a057890 */ /* 0x000fe2000fffe0ff */
[----:B------:R-:W-:Y:S01]  /*3f90*/  UMOV UR4, URZ ;  /* 0x000000ff00047c82 */ /* 0x000fe20008000000 */
[----:B------:R-:W-:Y:S02]  /*3fa0*/  UIADD3 UR6, UPT, UPT, UR73, 0x88, URZ ;  /* 0x0000008849067890 */ /* 0x000fe4000fffe0ff */
[----:B------:R-:W-:Y:S02]  /*3fb0*/  USHF.R.U32.HI UR5, URZ, 0x4, UR5 ;  /* 0x00000004ff057899 */ /* 0x000fe40008011605 */
[----:B------:R-:W-:Y:S02]  /*3fc0*/  UIADD3 UR10, UPT, UPT, UR73, 0x90, URZ ;  /* 0x00000090490a7890 */ /* 0x000fe4000fffe0ff */
[----:B------:R-:W-:Y:S02]  /*3fd0*/  USGXT.U32 UR8, UR5, 0xe ;  /* 0x0000000e0508789a */ /* 0x000fe40008000000 */
[----:B------:R-:W-:-:S02]  /*3fe0*/  UIADD3 UR11, UPT, UPT, UR73, 0x98, URZ ;  /* 0x00000098490b7890 */ /* 0x000fc4000fffe0ff */
[----:B------:R-:W-:Y:S01]  /*3ff0*/  UIADD3 UR20, UP3, UPT, UR8, 0x2, URZ ;  /* 0x0000000208147890 */ /* 0x000fe2000ff7e0ff */
[----:B------:R-:W-:Y:S01]  /*4000*/  UMOV UR12, 0x0 ;  /* 0x00000000000c7882 */ /* 0x000fe20000000000 */
[----:B------:R-:W-:Y:S02]  /*4010*/  UMOV UR13, 0x4200490 ;  /* 0x04200490000d7882 */ /* 0x000fe40000000000 */
[----:B------:R-:W-:Y:S02]  /*4020*/  UIADD3.X UR21, UPT, UPT, UR4, 0x40004040, URZ, UP3, !UPT ;  /* 0x4000404004157890 */ /* 0x000fe40009ffe4ff */
[----:B------:R-:W-:Y:S02]  /*4030*/  UIADD3 UR24, UP3, UPT, UR20, 0x2, URZ ;  /* 0x0000000214187890 */ /* 0x000fe4000ff7e0ff */
[----:B------:R-:W-:Y:S02]  /*4040*/  UIADD3 UR28, UP4, UPT, UR20, 0x4, URZ ;  /* 0x00000004141c7890 */ /* 0x000fe4000ff9e0ff */
[----:B------:R-:W-:-:S02]  /*4050*/  UIADD3.X UR25, UPT, UPT, UR21, URZ, URZ, UP3, !UPT ;  /* 0x000000ff15197290 */ /* 0x000fc40009ffe4ff */
[----:B------:R-:W-:Y:S01]  /*4060*/  UIADD3.X UR29, UPT, UPT, UR21, URZ, URZ, UP4, !UPT ;  /* 0x000000ff151d7290 */ /* 0x000fe2000a7fe4ff */
[----:B------:R-:W-:Y:S01]  /*4070*/  UMOV UR9, 0x40004040 ;  /* 0x4000404000097882 */ /* 0x000fe20000000000 */
[----:B------:R-:W-:Y:S01]  /*4080*/  UMOV UR22, 0x0 ;  /* 0x0000000000167882 */ /* 0x000fe20000000000 */
[----:B------:R-:W-:Y:S01]  /*4090*/  UMOV UR23, 0x4200490 ;  /* 0x0420049000177882 */ /* 0x000fe20000000000 */
[----:B------:R-:W-:Y:S01]  /*40a0*/  UMOV UR26, 0x0 ;  /* 0x00000000001a7882 */ /* 0x000fe20000000000 */
[----:B------:R-:W-:Y:S01]  /*40b0*/  UMOV UR27, 0x4200490 ;  /* 0x04200490001b7882 */ /* 0x000fe20000000000 */
[----:B------:R-:W-:Y:S01]  /*40c0*/  UMOV UR4, UR70 ;  /* 0x0000004600047c82 */ /* 0x000fe20008000000 */
[----:B------:R-:W-:Y:S01]  /*40d0*/  UMOV UR5, URZ ;  /* 0x000000ff00057c82 */ /* 0x000fe20008000000 */
[----:B------:R1:W-:Y:S01]  /*40e0*/  UTCHMMA tmem[UR16], gdesc[UR8], tmem[UR73], tmem[UR12], idesc[UR13], UPT ;  /* 0x00ff0c08100079ea */ /* 0x0003e2000b800049 */
[----:B------:R-:W-:Y:S01]  /*40f0*/  UMOV UR30, 0x0 ;  /* 0x00000000001e7882 */ /* 0x000fe20000000000 */
[----:B------:R-:W-:Y:S01]  /*4100*/  UMOV UR31, 0x4200490 ;  /* 0x04200490001f7882 */ /* 0x000fe20000000000 */
[----:B------:R1:W-:Y:S01]  /*4110*/  UTCHMMA tmem[UR6], gdesc[UR20], tmem[UR73], tmem[UR22], idesc[UR23], UPT ;  /* 0x00ff1614060079ea */ /* 0x0003e2000b800049 */
[----:B------:R-:W-:Y:S01]  /*4120*/  UMOV UR4, UR4 ;  /* 0x0000000400047c82 */ /* 0x000fe20008000000 */
[----:B------:R1:W-:Y:S01]  /*4130*/  UTCHMMA tmem[UR10], gdesc[UR24], tmem[UR73], tmem[UR26], idesc[UR27], UPT ;  /* 0x00ff1a180a0079ea */ /* 0x0003e2000b800049 */
[----:B------:R1:W-:Y:S01]  /*4140*/  UTCHMMA tmem[UR11], gdesc[UR28], tmem[UR73], tmem[UR30], idesc[UR31], UPT ;  /* 0x00ff1e1c0b0079ea */ /* 0x0003e2000b800049 */
[----:B------:R1:W-:Y:S01]  /*4150*/  UTCBAR [UR4], URZ ;  /* 0x000000ff040073e9 */ /* 0x0003e200080000ff */
[----:B------:R-:W-:Y:S01]  /*4160*/  NOP ;  /* 0x0000000000007918 */ /* 0x000fe20000000000 */
.L_x_11:
[----:B------:R-:W-:Y:S01]  /*4170*/  FSEL R176, R176, -INF , P1 ;  /* 0xff800000b0b07808 */ /* 0x000fe20000800000 */
[----:B------:R-:W-:Y:S01]  /*4180*/  UMOV UR60, URZ ;  /* 0x000000ff003c7c82 */ /* 0x000fe20008000000 */
[----:B------:R-:W-:Y:S01]  /*4190*/  FSEL R181, R178, 1, P1 ;  /* 0x3f800000b2b57808 */ /* 0x000fe20000800000 */
[----:B------:R-:W-:Y:S06]  /*41a0*/  BRA.U !UP0, `(.L_x_12) ;  /* 0x00000025083c7547 */ /* 0x000fec000b800000 */
[----:B-1----:R-:W-:Y:S01]  /*41b0*/  USHF.R.U32.HI UR11, URZ, 0x4, UR74 ;  /* 0x00000004ff0b7899 */ /* 0x002fe2000801164a */
[----:B------:R-:W-:Y:S01]  /*41c0*/  IMAD.SHL.U32 R182, R177, 0x40, RZ ;  /* 0x00000040b1b67824 */ /* 0x000fe200078e00ff */
[----:B------:R-:W-:Y:S01]  /*41d0*/  UIADD3 UR9, UPT, UPT, UR74, 0xc000, URZ ;  /* 0x0000c0004a097890 */ /* 0x000fe2000fffe0ff */
[----:B0--3--:R-:W-:Y:S01]  /*41e0*/  IMAD.MOV.U32 R21, RZ, RZ, R176 ;  /* 0x000000ffff157224 */ /* 0x009fe200078e00b0 */
[----:B------:R-:W-:Y:S01]  /*41f0*/  USGXT.U32 UR11, UR11, 0xe ;  /* 0x0000000e0b0b789a */ /* 0x000fe20008000000 */
[----:B------:R-:W-:Y:S01]  /*4200*/  VIADD R187, R180, UR54 ;  /* 0x00000036b4bb7c36 */ /* 0x000fe20008000000 */
[----:B------:R-:W-:Y:S01]  /*4210*/  USHF.R.U32.HI UR10, URZ, 0x4, UR53 ;  /* 0x00000004ff0a7899 */ /* 0x000fe20008011635 */
[----:B------:R-:W-:Y:S01]  /*4220*/  IMAD.MOV.U32 R20, RZ, RZ, RZ ;  /* 0x000000ffff147224 */ /* 0x000fe200078e00ff */
[----:B------:R-:W-:Y:S01]  /*4230*/  UIADD3 UR20, UP3, UPT, UR11, 0x80, URZ ;  /* 0x000000800b147890 */ /* 0x000fe2000ff7e0ff */
[----:B------:R-:W-:Y:S01]  /*4240*/  IMAD.MOV.U32 R185, RZ, RZ, R182 ;  /* 0x000000ffffb97224 */ /* 0x000fe200078e00b6 */
[----:B------:R-:W-:Y:S01]  /*4250*/  USHF.R.U32.HI UR9, URZ, 0x4, UR9 ;  /* 0x00000004ff097899 */ /* 0x000fe20008011609 */
[----:B------:R-:W-:Y:S01]  /*4260*/  UMOV UR21, URZ ;  /* 0x000000ff00157c82 */ /* 0x000fe20008000000 */
[----:B------:R-:W-:-:S02]  /*4270*/  USGXT.U32 UR10, UR10, 0xe ;  /* 0x0000000e0a0a789a */ /* 0x000fc40008000000 */
[----:B------:R-:W-:Y:S02]  /*4280*/  UIADD3.X UR21, UPT, UPT, UR21, 0x40004040, URZ, UP3, !UPT ;  /* 0x4000404015157890 */ /* 0x000fe40009ffe4ff */
[----:B------:R-:W-:Y:S02]  /*4290*/  UIADD3 UR26, UP6, UPT, UR20, 0x100, URZ ;  /* 0x00000100141a7890 */ /* 0x000fe4000ffde0ff */
[----:B------:R-:W-:Y:S02]  /*42a0*/  USGXT.U32 UR9, UR9, 0xe ;  /* 0x0000000e0909789a */ /* 0x000fe40008000000 */
[----:B------:R-:W-:Y:S01]  /*42b0*/  UIADD3 UR22, UP0, UPT, UR10, 0x2, URZ ;  /* 0x000000020a167890 */ /* 0x000fe2000ff1e0ff */
[----:B------:R-:W-:Y:S01]  /*42c0*/  UMOV UR4, URZ ;  /* 0x000000ff00047c82 */ /* 0x000fe20008000000 */
[----:B------:R-:W-:Y:S02]  /*42d0*/  UIADD3.X UR27, UPT, UPT, UR21, URZ, URZ, UP6, !UPT ;  /* 0x000000ff151b7290 */ /* 0x000fe4000b7fe4ff */
[----:B------:R-:W-:-:S02]  /*42e0*/  UIADD3 UR36, UP6, UPT, UR9, 0x2, URZ ;  /* 0x0000000209247890 */ /* 0x000fc4000ffde0ff */
[----:B------:R-:W-:Y:S01]  /*42f0*/  UIADD3.X UR23, UPT, UPT, UR4, 0x40004040, URZ, UP0, !UPT ;  /* 0x4000404004177890 */ /* 0x000fe200087fe4ff */
[----:B------:R-:W-:Y:S01]  /*4300*/  UMOV UR5, URZ ;  /* 0x000000ff00057c82 */ /* 0x000fe20008000000 */
[----:B------:R-:W-:Y:S02]  /*4310*/  USHF.L.U32 UR14, UR7, 0x6, URZ ;  /* 0x00000006070e7899 */ /* 0x000fe400080006ff */
[----:B------:R-:W-:Y:S02]  /*4320*/  UIADD3.X UR37, UPT, UPT, UR5, 0x40004040, URZ, UP6, !UPT ;  /* 0x4000404005257890 */ /* 0x000fe4000b7fe4ff */
[----:B------:R-:W-:Y:S02]  /*4330*/  UIADD3 UR24, UP0, UPT, UR20, 0x80, URZ ;  /* 0x0000008014187890 */ /* 0x000fe4000ff1e0ff */
[----:B------:R-:W-:Y:S01]  /*4340*/  UIADD3.64 UR4, UPT, UPT, UR22, 0x2, URZ ;  /* 0x0000000216047897 */ /* 0x000fe2000fffe0ff */
[----:B------:R-:W-:Y:S01]  /*4350*/  IMAD.U32 R183, RZ, RZ, UR14 ;  /* 0x0000000effb77e24 */ /* 0x000fe2000f8e00ff */
[----:B------:R-:W-:-:S02]  /*4360*/  UIADD3 UR32, UP3, UPT, UR20, 0x280, URZ ;  /* 0x0000028014207890 */ /* 0x000fc4000ff7e0ff */
[----:B------:R-:W-:Y:S02]  /*4370*/  UIADD3.X UR25, UPT, UPT, UR21, URZ, URZ, UP0, !UPT ;  /* 0x000000ff15197290 */ /* 0x000fe400087fe4ff */
[----:B------:R-:W-:Y:S01]  /*4380*/  UIADD3 UR28, UP5, UPT, UR20, 0x180, URZ ;  /* 0x00000180141c7890 */ /* 0x000fe2000ffbe0ff */
[----:B------:R-:W-:Y:S01]  /*4390*/  IMAD.U32 R178, RZ, RZ, UR4 ;  /* 0x00000004ffb27e24 */ /* 0x000fe2000f8e00ff */
[----:B------:R-:W-:Y:S01]  /*43a0*/  UIADD3 UR30, UP4, UPT, UR20, 0x200, URZ ;  /* 0x00000200141e7890 */ /* 0x000fe2000ff9e0ff */
[----:B------:R-:W-:Y:S01]  /*43b0*/  IMAD.U32 R179, RZ, RZ, UR5 ;  /* 0x00000005ffb37e24 */ /* 0x000fe2000f8e00ff */
[----:B------:R-:W-:Y:S02]  /*43c0*/  UIADD3 UR34, UP0, UPT, UR20, 0x300, URZ ;  /* 0x0000030014227890 */ /* 0x000fe4000ff1e0ff */
[----:B------:R-:W-:Y:S01]  /*43d0*/  UIADD3.X UR33, UPT, UPT, UR21, URZ, URZ, UP3, !UPT ;  /* 0x000000ff15217290 */ /* 0x000fe20009ffe4ff */
[----:B------:R-:W-:Y:S01]  /*43e0*/  UMOV UR13, 0x1 ;  /* 0x00000001000d7882 */ /* 0x000fe20000000000 */
[----:B------:R-:W-:Y:S01]  /*43f0*/  UMOV UR8, URZ ;  /* 0x000000ff00087c82 */ /* 0x000fe20008000000 */
[----:B------:R-:W-:Y:S01]  /*4400*/  UMOV UR7, URZ ;  /* 0x000000ff00077c82 */ /* 0x000fe20008000000 */
[----:B------:R-:W-:Y:S01]  /*4410*/  UMOV UR6, URZ ;  /* 0x000000ff00067c82 */ /* 0x000fe20008000000 */
[----:B------:R-:W0:Y:S01]  /*4420*/  LDCU UR12, c[0x0][0x3a8] ;  /* 0x00007500ff0c77ac */ /* 0x000e220008000800 */
[----:B------:R-:W-:-:S02]  /*4430*/  UIADD3.X UR29, UPT, UPT, UR21, URZ, URZ, UP5, !UPT ;  /* 0x000000ff151d7290 */ /* 0x000fc4000affe4ff */
[----:B------:R-:W-:Y:S02]  /*4440*/  UIADD3.X UR31, UPT, UPT, UR21, URZ, URZ, UP4, !UPT ;  /* 0x000000ff151f7290 */ /* 0x000fe4000a7fe4ff */
[----:B------:R-:W-:Y:S02]  /*4450*/  UIADD3.X UR35, UPT, UPT, UR21, URZ, URZ, UP0, !UPT ;  /* 0x000000ff15237290 */ /* 0x000fe400087fe4ff */
[----:B------:R-:W-:Y:S02]  /*4460*/  UIADD3.64 UR38, UPT, UPT, UR22, 0x4, URZ ;  /* 0x0000000416267897 */ /* 0x000fe4000fffe0ff */
[----:B------:R-:W-:Y:S02]  /*4470*/  UIADD3.64 UR40, UPT, UPT, UR22, 0x1fe, URZ ;  /* 0x000001fe16287897 */ /* 0x000fe4000fffe0ff */
[----:B------:R-:W-:Y:S02]  /*4480*/  UIADD3.64 UR42, UPT, UPT, UR22, 0x200, URZ ;  /* 0x00000200162a7897 */ /* 0x000fe4000fffe0ff */
[----:B------:R-:W-:-:S02]  /*4490*/  UIADD3.64 UR44, UPT, UPT, UR22, 0x202, URZ ;  /* 0x00000202162c7897 */ /* 0x000fc4000fffe0ff */
[----:B------:R-:W-:Y:S02]  /*44a0*/  UIADD3.64 UR46, UPT, UPT, UR22, 0x204, URZ ;  /* 0x00000204162e7897 */ /* 0x000fe4000fffe0ff */
[----:B------:R-:W-:Y:S02]  /*44b0*/  UIADD3.64 UR48, UPT, UPT, UR36, 0x2, URZ ;  /* 0x0000000224307897 */ /* 0x000fe4000fffe0ff */
[----:B------:R-:W-:Y:S02]  /*44c0*/  UIADD3.64 UR50, UPT, UPT, UR36, 0x4, URZ ;  /* 0x0000000424327897 */ /* 0x000fe4000fffe0ff */
[----:B0-----:R-:W-:-:S11]  /*44d0*/  UISETP.NE.U32.AND UP3, UPT, UR52, URZ, UPT ;  /* 0x000000ff3400728c */ /* 0x001fd6000bf65070 */
.L_x_17:
[----:B------:R-:W-:-:S04]  /*44e0*/  IMAD.WIDE R4, R185, 0x2, R108 ;  /* 0x00000002b9047825 */ /* 0x000fc800078e026c */
[C---:B------:R-:W-:Y:S01]  /*44f0*/  IMAD.WIDE R8, R185.reuse, 0x2, R86 ;  /* 0x00000002b9087825 */ /* 0x040fe200078e0256 */
[----:B------:R0:W2:Y:S03]  /*4500*/  LDG.E.U16 R27, desc[UR18][R4.64] ;  /* 0x00000012041b7981 */ /* 0x0000a6000c1e1500 */
[C---:B------:R-:W-:Y:S01]  /*4510*/  IMAD.WIDE R12, R185.reuse, 0x2, R78 ;  /* 0x00000002b90c7825 */ /* 0x040fe200078e024e */
[----:B------:R1:W3:Y:S03]  /*4520*/  LDG.E.U16 R35, desc[UR18][R8.64] ;  /* 0x0000001208237981 */ /* 0x0002e6000c1e1500 */
[C---:B------:R-:W-:Y:S01]  /*4530*/  IMAD.WIDE R16, R185.reuse, 0x2, R70 ;  /* 0x00000002b9107825 */ /* 0x040fe200078e0246 */
[----:B------:R4:W5:Y:S03]  /*4540*/  LDG.E.U16 R191, desc[UR18][R12.64] ;  /* 0x000000120cbf7981 */ /* 0x000966000c1e1500 */
        /* <DEDUP_REMOVED lines=8> */
[C---:B0-----:R-:W-:Y:S01]  /*45d0*/  IMAD.WIDE R4, R185.reuse, 0x2, R100 ;  /* 0x00000002b9047825 */ /* 0x041fe200078e0264 */
[----:B------:R-:W5:Y:S03]  /*45e0*/  LDG.E.U16 R199, desc[UR18][R18.64] ;  /* 0x0000001212c77981 */ /* 0x000f66000c1e1500 */
[C---:B-1----:R-:W-:Y:S01]  /*45f0*/  IMAD.WIDE R8, R185.reuse, 0x2, R92 ;  /* 0x00000002b9087825 */ /* 0x042fe200078e025c */
[----:B------:R0:W5:Y:S03]  /*4600*/  LDG.E.U16 R26, desc[UR18][R4.64] ;  /* 0x00000012041a7981 */ /* 0x000166000c1e1500 */
[C---:B------:R-:W-:Y:S01]  /*4610*/  IMAD.WIDE R14, R185.reuse, 0x2, R76 ;  /* 0x00000002b90e7825 */ /* 0x040fe200078e024c */
[----:B------:R1:W5:Y:S03]  /*4620*/  LDG.E.U16 R28, desc[UR18][R8.64] ;  /* 0x00000012081c7981 */ /* 0x000366000c1e1500 */
[C---:B----4-:R-:W-:Y:S01]  /*4630*/  IMAD.WIDE R12, R185.reuse, 0x2, R68 ;  /* 0x00000002b90c7825 */ /* 0x050fe200078e0244 */
[----:B------:R-:W4:Y:S03]  /*4640*/  LDG.E.U16 R32, desc[UR18][R14.64] ;  /* 0x000000120e207981 */ /* 0x000f26000c1e1500 */
[C---:B------:R-:W-:Y:S01]  /*4650*/  IMAD.WIDE R16, R185.reuse, 0x2, R60 ;  /* 0x00000002b9107825 */ /* 0x040fe200078e023c */
[----:B------:R0:W4:Y:S03]  /*4660*/  LDG.E.U16 R34, desc[UR18][R12.64] ;  /* 0x000000120c227981 */ /* 0x000126000c1e1500 */
[C---:B------:R-:W-:Y:S01]  /*4670*/  IMAD.WIDE R24, R185.reuse, 0x2, R44 ;  /* 0x00000002b9187825 */ /* 0x040fe200078e022c */
[----:B------:R0:W4:Y:S03]  /*4680*/  LDG.E.U16 R176, desc[UR18][R16.64] ;  /* 0x0000001210b07981 */ /* 0x000126000c1e1500 */
[----:B------:R-:W-:-:S02]  /*4690*/  IMAD.WIDE R22, R185, 0x2, R52 ;  /* 0x00000002b9167825 */ /* 0x000fc400078e0234 */
[----:B------:R-:W4:Y:S02]  /*46a0*/  LDG.E.U16 R24, desc[UR18][R24.64] ;  /* 0x0000001218187981 */ /* 0x000f24000c1e1500 */
[C---:B------:R-:W-:Y:S02]  /*46b0*/  IMAD.WIDE R10, R185.reuse, 0x2, R84 ;  /* 0x00000002b90a7825 */ /* 0x040fe400078e0254 */
[----:B------:R1:W4:Y:S02]  /*46c0*/  LDG.E.U16 R186, desc[UR18][R22.64] ;  /* 0x0000001216ba7981 */ /* 0x000324000c1e1500 */
[C---:B------:R-:W-:Y:S02]  /*46d0*/  IMAD.WIDE R6, R185.reuse, 0x2, R98 ;  /* 0x00000002b9067825 */ /* 0x040fe400078e0262 */
[----:B------:R-:W4:Y:S02]  /*46e0*/  LDG.E.U16 R30, desc[UR18][R10.64] ;  /* 0x000000120a1e7981 */ /* 0x000f24000c1e1500 */
[----:B0-----:R-:W-:-:S02]  /*46f0*/  IMAD.WIDE R4, R185, 0x2, R90 ;  /* 0x00000002b9047825 */ /* 0x001fc400078e025a */
[----:B------:R-:W4:Y:S02]  /*4700*/  LDG.E.U16 R29, desc[UR18][R6.64] ;  /* 0x00000012061d7981 */ /* 0x000f24000c1e1500 */
[C---:B-1----:R-:W-:Y:S02]  /*4710*/  IMAD.WIDE R8, R185.reuse, 0x2, R82 ;  /* 0x00000002b9087825 */ /* 0x042fe400078e0252 */
[----:B------:R0:W4:Y:S02]  /*4720*/  LDG.E.U16 R33, desc[UR18][R4.64] ;  /* 0x0000001204217981 */ /* 0x000124000c1e1500 */
[C---:B------:R-:W-:Y:S02]  /*4730*/  IMAD.WIDE R12, R185.reuse, 0x2, R74 ;  /* 0x00000002b90c7825 */ /* 0x040fe400078e024a */
[----:B------:R1:W4:Y:S02]  /*4740*/  LDG.E.U16 R189, desc[UR18][R8.64] ;  /* 0x0000001208bd7981 */ /* 0x000324000c1e1500 */
[----:B------:R-:W-:-:S02]  /*4750*/  IMAD.WIDE R14, R185, 0x2, R66 ;  /* 0x00000002b90e7825 */ /* 0x000fc400078e0242 */
[----:B------:R0:W4:Y:S02]  /*4760*/  LDG.E.U16 R193, desc[UR18][R12.64] ;  /* 0x000000120cc17981 */ /* 0x000124000c1e1500 */
[C---:B------:R-:W-:Y:S02]  /*4770*/  IMAD.WIDE R18, R185.reuse, 0x2, R58 ;  /* 0x00000002b9127825 */ /* 0x040fe400078e023a */
[----:B------:R0:W4:Y:S02]  /*4780*/  LDG.E.U16 R197, desc[UR18][R14.64] ;  /* 0x000000120ec57981 */ /* 0x000124000c1e1500 */
[C---:B------:R-:W-:Y:S02]  /*4790*/  IMAD.WIDE R16, R185.reuse, 0x2, R50 ;  /* 0x00000002b9107825 */ /* 0x040fe400078e0232 */
[----:B------:R-:W4:Y:S02]  /*47a0*/  LDG.E.U16 R25, desc[UR18][R18.64] ;  /* 0x0000001212197981 */ /* 0x000f24000c1e1500 */
[----:B------:R-:W-:-:S02]  /*47b0*/  IMAD.WIDE R22, R185, 0x2, R42 ;  /* 0x00000002b9167825 */ /* 0x000fc400078e022a */
[----:B------:R1:W4:Y:S02]  /*47c0*/  LDG.E.U16 R203, desc[UR18][R16.64] ;  /* 0x0000001210cb7981 */ /* 0x000324000c1e1500 */
[C---:B0-----:R-:W-:Y:S02]  /*47d0*/  IMAD.WIDE R4, R185.reuse, 0x2, R96 ;  /* 0x00000002b9047825 */ /* 0x041fe400078e0260 */
[----:B------:R-:W4:Y:S02]  /*47e0*/  LDG.E.U16 R23, desc[UR18][R22.64] ;  /* 0x0000001216177981 */ /* 0x000f24000c1e1500 */
[C---:B------:R-:W-:Y:S02]  /*47f0*/  IMAD.WIDE R6, R185.reuse, 0x2, R88 ;  /* 0x00000002b9067825 */ /* 0x040fe400078e0258 */
[----:B------:R-:W4:Y:S02]  /*4800*/  LDG.E.U16 R4, desc[UR18][R4.64] ;  /* 0x0000001204047981 */ /* 0x000f24000c1e1500 */
[----:B------:R-:W-:-:S02]  /*4810*/  IMAD.WIDE R10, R185, 0x2, R80 ;  /* 0x00000002b90a7825 */ /* 0x000fc400078e0250 */
[----:B------:R-:W4:Y:S02]  /*4820*/  LDG.E.U16 R6, desc[UR18][R6.64] ;  /* 0x0000001206067981 */ /* 0x000f24000c1e1500 */
[C---:B-1----:R-:W-:Y:S02]  /*4830*/  IMAD.WIDE R8, R185.reuse, 0x2, R72 ;  /* 0x00000002b9087825 */ /* 0x042fe400078e0248 */
[----:B------:R-:W4:Y:S02]  /*4840*/  LDG.E.U16 R10, desc[UR18][R10.64] ;  /* 0x000000120a0a7981 */ /* 0x000f24000c1e1500 */
[C---:B------:R-:W-:Y:S02]  /*4850*/  IMAD.WIDE R12, R185.reuse, 0x2, R64 ;  /* 0x00000002b90c7825 */ /* 0x040fe400078e0240 */
[----:B------:R-:W4:Y:S02]  /*4860*/  LDG.E.U16 R8, desc[UR18][R8.64] ;  /* 0x0000001208087981 */ /* 0x000f24000c1e1500 */
[----:B------:R-:W-:-:S02]  /*4870*/  IMAD.WIDE R14, R185, 0x2, R56 ;  /* 0x00000002b90e7825 */ /* 0x000fc400078e0238 */
[----:B------:R-:W4:Y:S02]  /*4880*/  LDG.E.U16 R12, desc[UR18][R12.64] ;  /* 0x000000120c0c7981 */ /* 0x000f24000c1e1500 */
[C---:B------:R-:W-:Y:S02]  /*4890*/  IMAD.WIDE R16, R185.reuse, 0x2, R48 ;  /* 0x00000002b9107825 */ /* 0x040fe400078e0230 */
[----:B------:R-:W4:Y:S02]  /*48a0*/  LDG.E.U16 R14, desc[UR18][R14.64] ;  /* 0x000000120e0e7981 */ /* 0x000f24000c1e1500 */
[----:B------:R-:W-:Y:S02]  /*48b0*/  IMAD.WIDE R18, R185, 0x2, R40 ;  /* 0x00000002b9127825 */ /* 0x000fe400078e0228 */
[----:B------:R-:W4:Y:S04]  /*48c0*/  LDG.E.U16 R16, desc[UR18][R16.64] ;  /* 0x0000001210107981 */ /* 0x000f28000c1e1500 */
[----:B------:R-:W4:Y:S01]  /*48d0*/  LDG.E.U16 R18, desc[UR18][R18.64] ;  /* 0x0000001212127981 */ /* 0x000f22000c1e1500 */
[----:B------:R-:W-:-:S02]  /*48e0*/  UMOV UR4, 0x1 ;  /* 0x0000000100047882 */ /* 0x000fc40000000000 */
[----:B------:R-:W-:-:S04]  /*48f0*/  @!UP2 UIADD3 UR4, UPT, UPT, -UR4, 0x100000, URZ ;  /* 0x001000000404a890 */ /* 0x000fc8000fffe1ff */
[----:B------:R-:W-:Y:S02]  /*4900*/  @!UP2 USHF.L.U32 UR5, UR4, 0xb, URZ ;  /* 0x0000000b0405a899 */ /* 0x000fe400080006ff */
[----:B------:R-:W-:Y:S01]  /*4910*/  @!UP2 USHF.L.U32 UR4, UR4, 0x1, URZ ;  /* 0x000000010404a899 */ /* 0x000fe200080006ff */
[----:B------:R-:W-:Y:S01]  /*4920*/  VOTEU.ALL UP0, P4 ;  /* 0x0000000000ff7886 */ /* 0x000fe20002000000 */
[----:B--2---:R0:W-:Y:S04]  /*4930*/  STS.U16 [R102+UR74+0x8000], R27 ;  /* 0x0080001b66007988 */ /* 0x0041e8000800044a */
[----:B---3--:R0:W-:Y:S04]  /*4940*/  STS.U16 [R102+UR74+0x8800], R35 ;  /* 0x0088002366007988 */ /* 0x0081e8000800044a */
[----:B-----5:R0:W-:Y:S04]  /*4950*/  STS.U16 [R102+UR74+0x8c00], R191 ;  /* 0x008c00bf66007988 */ /* 0x0201e8000800044a */
[----:B------:R0:W-:Y:S04]  /*4960*/  STS.U16 [R102+UR74+0x9000], R195 ;  /* 0x009000c366007988 */ /* 0x0001e8000800044a */
[----:B------:R0:W-:Y:S04]  /*4970*/  STS.U16 [R102+UR74+0x9c00], R205 ;  /* 0x009c00cd66007988 */ /* 0x0001e8000800044a */
[----:B------:R0:W-:Y:S04]  /*4980*/  STS.U16 [R102+UR74+0x9800], R201 ;  /* 0x009800c966007988 */ /* 0x0001e8000800044a */
[----:B------:R0:W-:Y:S04]  /*4990*/  STS.U16 [R102+UR74+0x8400], R31 ;  /* 0x0084001f66007988 */ /* 0x0001e8000800044a */
[----:B------:R0:W-:Y:S04]  /*49a0*/  STS.U16 [R102+UR74+0x9400], R199 ;  /* 0x009400c766007988 */ /* 0x0001e8000800044a */
[----:B------:R0:W-:Y:S04]  /*49b0*/  STS.U16 [R103+UR74+0x8100], R26 ;  /* 0x0081001a67007988 */ /* 0x0001e8000800044a */
[----:B------:R0:W-:Y:S04]  /*49c0*/  STS.U16 [R103+UR74+0x8500], R28 ;  /* 0x0085001c67007988 */ /* 0x0001e8000800044a */
[----:B----4-:R0:W-:Y:S04]  /*49d0*/  STS.U16 [R103+UR74+0x8d00], R32 ;  /* 0x008d002067007988 */ /* 0x0101e8000800044a */
        /* <DEDUP_REMOVED lines=21> */
[----:B------:R1:W-:Y:S06]  /*4b30*/  MEMBAR.ALL.CTA ;  /* 0x0000000000007992 */ /* 0x0003ec0000008000 */
[----:B-1----:R-:W-:Y:S04]  /*4b40*/  FENCE.VIEW.ASYNC.S ;  /* 0x00000000000073c6 */ /* 0x002fe80000000000 */
[----:B------:R-:W1:Y:S02]  /*4b50*/  FENCE.VIEW.ASYNC.S ;  /* 0x00000000000073c6 */ /* 0x000e640000000000 */
[----:B-1----:R0:W1:Y:S02]  /*4b60*/  @!UP0 SYNCS.EXCH.64 URZ, [UR74+0x10010], UR4 ;  /* 0x010010044aff85b2 */ /* 0x0020640008000100 */
[----:B-1----:R-:W-:Y:S06]  /*4b70*/  BAR.SYNC.DEFER_BLOCKING 0x0 ;  /* 0x0000000000007b1d */ /* 0x002fec0000010000 */
[----:B0-----:R-:W-:Y:S05]  /*4b80*/  BRA.U UP3, `(.L_x_13) ;  /* 0x00000001038c7547 */ /* 0x001fea000b800000 */
[----:B------:R-:W-:Y:S01]  /*4b90*/  UMOV UR52, UR11 ;  /* 0x0000000b00347c82 */ /* 0x000fe20008000000 */
[----:B------:R-:W-:Y:S01]  /*4ba0*/  UMOV UR53, 0x40004040 ;  /* 0x4000404000357882 */ /* 0x000fe20000000000 */
[----:B------:R-:W-:Y:S01]  /*4bb0*/  UMOV UR54, UR10 ;  /* 0x0000000a00367c82 */ /* 0x000fe20008000000 */
[----:B------:R-:W-:Y:S01]  /*4bc0*/  UMOV UR55, 0x40004040 ;  /* 0x4000404000377882 */ /* 0x000fe20000000000 */
[----:B------:R-:W-:Y:S01]  /*4bd0*/  UMOV UR56, 0x0 ;  /* 0x0000000000387882 */ /* 0x000fe20000000000 */
[----:B------:R-:W-:Y:S01]  /*4be0*/  UMOV UR57, 0x4108490 ;  /* 0x0410849000397882 */ /* 0x000fe20000000000 */
[----:B------:R-:W-:Y:S01]  /*4bf0*/  UIADD3 UR4, UPT, UPT, UR74, 0x10010, URZ ;  /* 0x000100104a047890 */ /* 0x000fe2000fffe0ff */
[----:B------:R0:W-:Y:S01]  /*4c00*/  UTCHMMA gdesc[UR52], gdesc[UR54], tmem[UR68], tmem[UR56], idesc[UR57], !UPT ;  /* 0x00ff3836340075ea */ /* 0x0001e2000f800044 */
[----:B------:R-:W-:Y:S01]  /*4c10*/  UMOV UR58, 0x0 ;  /* 0x00000000003a7882 */ /* 0x000fe20000000000 */
[----:B------:R-:W-:Y:S01]  /*4c20*/  UMOV UR59, 0x4108490 ;  /* 0x04108490003b7882 */ /* 0x000fe20000000000 */
[----:B------:R-:W-:Y:S01]  /*4c30*/  UMOV UR60, 0x0 ;  /* 0x00000000003c7882 */ /* 0x000fe20000000000 */
[----:B------:R-:W-:Y:S01]  /*4c40*/  UMOV UR61, 0x4108490 ;  /* 0x04108490003d7882 */ /* 0x000fe20000000000 */
[----:B------:R-:W-:Y:S01]  /*4c50*/  UMOV UR62, 0x0 ;  /* 0x00000000003e7882 */ /* 0x000fe20000000000 */
[----:B------:R-:W-:Y:S01]  /*4c60*/  UMOV UR63, 0x4108490 ;  /* 0x04108490003f7882 */ /* 0x000fe20000000000 */
[----:B------:R1:W-:Y:S01]  /*4c70*/  UTCHMMA gdesc[UR20], gdesc[UR22], tmem[UR68], tmem[UR58], idesc[UR59], UPT ;  /* 0x00ff3a16140075ea */ /* 0x0003e2000b800044 */
[----:B------:R-:W-:Y:S01]  /*4c80*/  UMOV UR64, 0x0 ;  /* 0x0000000000407882 */ /* 0x000fe20000000000 */
[----:B------:R-:W-:Y:S01]  /*4c90*/  UMOV UR65, 0x4108490 ;  /* 0x0410849000417882 */ /* 0x000fe20000000000 */
[----:B0-----:R-:W-:Y:S01]  /*4ca0*/  R2UR UR56, R178 ;  /* 0x00000000b23872ca */ /* 0x001fe200000e0000 */
[----:B------:R-:W-:Y:S01]  /*4cb0*/  UMOV UR66, 0x0 ;  /* 0x0000000000427882 */ /* 0x000fe20000000000 */
[----:B------:R-:W-:Y:S01]  /*4cc0*/  R2UR UR57, R179 ;  /* 0x00000000b33972ca */ /* 0x000fe200000e0000 */
[----:B------:R-:W-:Y:S01]  /*4cd0*/  UMOV UR67, 0x4108490 ;  /* 0x0410849000437882 */ /* 0x000fe20000000000 */
[----:B------:R-:W-:Y:S01]  /*4ce0*/  UMOV UR54, 0x0 ;  /* 0x0000000000367882 */ /* 0x000fe20000000000 */
[----:B------:R-:W-:Y:S01]  /*4cf0*/  UMOV UR55, 0x4108490 ;  /* 0x0410849000377882 */ /* 0x000fe20000000000 */
[----:B------:R-:W-:Y:S01]  /*4d00*/  UMOV UR5, URZ ;  /* 0x000000ff00057c82 */ /* 0x000fe20008000000 */
[----:B------:R-:W-:Y:S01]  /*4d10*/  UMOV UR52, 0x0 ;  /* 0x0000000000347882 */ /* 0x000fe20000000000 */
[----:B------:R-:W-:Y:S01]  /*4d20*/  UMOV UR53, 0x4108490 ;  /* 0x0410849000357882 */ /* 0x000fe20000000000 */
[----:B------:R-:W-:-:S06]  /*4d30*/  UMOV UR4, UR4 ;  /* 0x0000000400047c82 */ /* 0x000fcc0008000000 */
[----:B------:R1:W-:Y:S01]  /*4d40*/  UTCHMMA gdesc[UR24], gdesc[UR56], tmem[UR68], tmem[UR60], idesc[UR61], UPT ;  /* 0x00ff3c38180075ea */ /* 0x0003e2000b800044 */
[----:B------:R1:W-:Y:S01]  /*4d50*/  UTCHMMA gdesc[UR26], gdesc[UR38], tmem[UR68], tmem[UR62], idesc[UR63], UPT ;  /* 0x00ff3e261a0075ea */ /* 0x0003e2000b800044 */
[----:B------:R1:W-:Y:S01]  /*4d60*/  UTCHMMA gdesc[UR28], gdesc[UR40], tmem[UR68], tmem[UR64], idesc[UR65], UPT ;  /* 0x00ff40281c0075ea */ /* 0x0003e2000b800044 */
[----:B------:R1:W-:Y:S01]  /*4d70*/  UTCHMMA gdesc[UR30], gdesc[UR42], tmem[UR68], tmem[UR66], idesc[UR67], UPT ;  /* 0x00ff422a1e0075ea */ /* 0x0003e2000b800044 */
[----:B------:R1:W-:Y:S01]  /*4d80*/  UTCHMMA gdesc[UR32], gdesc[UR44], tmem[UR68], tmem[UR54], idesc[UR55], UPT ;  /* 0x00ff362c200075ea */ /* 0x0003e2000b800044 */
[----:B------:R1:W-:Y:S01]  /*4d90*/  UTCHMMA gdesc[UR34], gdesc[UR46], tmem[UR68], tmem[UR52], idesc[UR53], UPT ;  /* 0x00ff342e220075ea */ /* 0x0003e2000b800044 */
[----:B------:R1:W-:Y:S01]  /*4da0*/  UTCBAR [UR4], URZ ;  /* 0x000000ff040073e9 */ /* 0x0003e200080000ff */
[----:B------:R-:W-:Y:S01]  /*4db0*/  NOP ;  /* 0x0000000000007918 */ /* 0x000fe20000000000 */
.L_x_13:
[----:B------:R-:W0:Y:S02]  /*4dc0*/  SYNCS.PHASECHK.TRANS64.TRYWAIT P1, [UR74+0x10010], RZ ;  /* 0x010010ffff0075a7 */ /* 0x000e24000802114a */
[----:B0-----:R-:W-:Y:S05]  /*4dd0*/  @!P1 BRA `(.L_x_14) ;  /* 0x0000003000809947 */ /* 0x001fea0003800000 */
.L_x_23:
[----:B------:R-:W-:Y:S01]  /*4de0*/  BAR.SYNC.DEFER_BLOCKING 0x0 ;  /* 0x0000000000007b1d */ /* 0x000fe20000010000 */
[----:B------:R-:W-:Y:S01]  /*4df0*/  IADD3 R22, P1, PT, R187, UR8, RZ ;  /* 0x00000008bb167c10 */ /* 0x000fe2000ff3e0ff */
[----:B------:R-:W-:Y:S01]  /*4e00*/  UIADD3 UR8, UP0, UPT, UR8, 0x40, URZ ;  /* 0x0000004008087890 */ /* 0x000fe2000ff1e0ff */
[----:B------:R-:W-:Y:S02]  /*4e10*/  IMAD.U32 R20, R20, -0x80000000, RZ ;  /* 0x8000000014147824 */ /* 0x000fe400078e00ff */
[C---:B------:R-:W-:Y:S01]  /*4e20*/  IADD3 R24, P2, PT, R22.reuse, 0x40, RZ ;  /* 0x0000004016187810 */ /* 0x040fe20007f5e0ff */
[----:B------:R-:W-:Y:S01]  /*4e30*/  IMAD.X R23, RZ, RZ, UR7, P1 ;  /* 0x00000007ff177e24 */ /* 0x000fe200088e06ff */
[C---:B------:R-:W-:Y:S01]  /*4e40*/  IADD3 R28, P1, PT, R22.reuse, 0x43, RZ ;  /* 0x00000043161c7810 */ /* 0x040fe20007f3e0ff */
[----:B------:R-:W-:Y:S01]  /*4e50*/  LDTM.16dp32bit_t0_t15.x16 R4, tmem[UR17] ;  /* 0x00000011000479ee */ /* 0x000fe20008a00000 */
[----:B------:R-:W0:Y:S01]  /*4e60*/  LDTM.16dp32bit_t16_t31.x16 R4, tmem[UR17+0x10] ;  /* 0x00001011000479ee */ /* 0x000e220008a20000 */
[C---:B------:R-:W-:Y:S01]  /*4e70*/  IADD3 R26, P3, PT, R22.reuse, 0x42, RZ ;  /* 0x00000042161a7810 */ /* 0x040fe20007f7e0ff */
[--C-:B------:R-:W-:Y:S01]  /*4e80*/  IMAD.X R25, RZ, RZ, R23.reuse, P2 ;  /* 0x000000ffff197224 */ /* 0x100fe200010e0617 */
[C---:B------:R-:W-:Y:S01]  /*4e90*/  IADD3 R30, P2, PT, R22.reuse, 0x44, RZ ;  /* 0x00000044161e7810 */ /* 0x040fe20007f5e0ff */
[--C-:B------:R-:W-:Y:S01]  /*4ea0*/  IMAD.X R29, RZ, RZ, R23.reuse, P1 ;  /* 0x000000ffff1d7224 */ /* 0x100fe200008e0617 */
[C---:B------:R-:W-:Y:S01]  /*4eb0*/  IADD3 R34, P1, PT, R22.reuse, 0x46, RZ ;  /* 0x0000004616227810 */ /* 0x040fe20007f3e0ff */
[--C-:B------:R-:W-:Y:S01]  /*4ec0*/  IMAD.X R27, RZ, RZ, R23.reuse, P3 ;  /* 0x000000ffff1b7224 */ /* 0x100fe200018e0617 */
[----:B------:R-:W-:Y:S01]  /*4ed0*/  IADD3 R32, P3, PT, R22, 0x45, RZ ;  /* 0x0000004516207810 */ /* 0x000fe20007f7e0ff */
[--C-:B------:R-:W-:Y:S01]  /*4ee0*/  IMAD.X R31, RZ, RZ, R23.reuse, P2 ;  /* 0x000000ffff1f7224 */ /* 0x100fe200010e0617 */
[-C--:B------:R-:W-:Y:S01]  /*4ef0*/  ISETP.GT.U32.AND P2, PT, R24, R107.reuse, PT ;  /* 0x0000006b1800720c */ /* 0x080fe20003f44070 */
[--C-:B------:R-:W-:Y:S01]  /*4f00*/  IMAD.X R35, RZ, RZ, R23.reuse, P1 ;  /* 0x000000ffff237224 */ /* 0x100fe200008e0617 */
[----:B------:R-:W-:Y:S01]  /*4f10*/  IADD3 R22, P1, PT, R22, 0x47, RZ ;  /* 0x0000004716167810 */ /* 0x000fe20007f3e0ff */
[--C-:B------:R-:W-:Y:S01]  /*4f20*/  IMAD.X R33, RZ, RZ, R23.reuse, P3 ;  /* 0x000000ffff217224 */ /* 0x100fe200018e0617 */
[-C--:B------:R-:W-:Y:S01]  /*4f30*/  ISETP.GE.U32.AND P3, PT, R24, R107.reuse, PT ;  /* 0x0000006b1800720c */ /* 0x080fe20003f66070 */
[----:B-1----:R-:W-:Y:S01]  /*4f40*/  UIADD3.X UR61, UPT, UPT, URZ, UR7, URZ, UP0, !UPT ;  /* 0x00000007ff3d7290 */ /* 0x002fe200087fe4ff */
[C---:B------:R-:W-:Y:S01]  /*4f50*/  ISETP.GT.U32.AND.EX P2, PT, R25.reuse, RZ, PT, P2 ;  /* 0x000000ff1900720c */ /* 0x040fe20003f44120 */
[----:B------:R-:W-:Y:S01]  /*4f60*/  IMAD.X R23, RZ, RZ, R23, P1 ;  /* 0x000000ffff177224 */ /* 0x000fe200008e0617 */
[-C--:B------:R-:W-:Y:S01]  /*4f70*/  ISETP.GT.U32.AND P1, PT, R26, R107.reuse, PT ;  /* 0x0000006b1a00720c */ /* 0x080fe20003f24070 */
[----:B------:R-:W1:Y:S01]  /*4f80*/  @!P4 SYNCS.CCTL.IV [UR74+0x10010] ;  /* 0x01001000ff00c9b1 */ /* 0x000e62000800004a */
[----:B------:R-:W-:Y:S01]  /*4f90*/  ISETP.GE.U32.AND.EX P3, PT, R25, RZ, PT, P3 ;  /* 0x000000ff1900720c */ /* 0x000fe20003f66130 */
[----:B------:R-:W-:Y:S01]  /*4fa0*/  NOP ;  /* 0x0000000000007918 */ /* 0x000fe20000000000 */
[----:B------:R-:W-:Y:S01]  /*4fb0*/  ISETP.GT.U32.AND.EX P1, PT, R27, RZ, PT, P1 ;  /* 0x000000ff1b00720c */ /* 0x000fe20003f24110 */
[----:B0-----:R-:W-:Y:S01]  /*4fc0*/  FMUL R4, R4, UR12 ;  /* 0x0000000c04047c20 */ /* 0x001fe20008400000 */
[----:B------:R-:W-:Y:S01]  /*4fd0*/  FMUL R5, R5, UR12 ;  /* 0x0000000c05057c20 */ /* 0x000fe20008400000 */
[----:B------:R-:W-:Y:S01]  /*4fe0*/  FMUL R6, R6, UR12 ;  /* 0x0000000c06067c20 */ /* 0x000fe20008400000 */
[----:B------:R-:W-:Y:S01]  /*4ff0*/  FMUL R7, R7, UR12 ;  /* 0x0000000c07077c20 */ /* 0x000fe20008400000 */
[----:B------:R-:W-:Y:S01]  /*5000*/  FMUL R8, R8, UR12 ;  /* 0x0000000c08087c20 */ /* 0x000fe20008400000 */
[----:B------:R-:W-:Y:S01]  /*5010*/  FSEL R25, R4, -INF , !P2 ;  /* 0xff80000004197808 */ /* 0x000fe20005000000 */
[----:B------:R-:W-:Y:S01]  /*5020*/  FMUL R9, R9, UR12 ;  /* 0x0000000c09097c20 */ /* 0x000fe20008400000 */
[-C--:B------:R-:W-:Y:S01]  /*5030*/  ISETP.GT.U32.AND P2, PT, R28, R107.reuse, PT ;  /* 0x0000006b1c00720c */ /* 0x080fe20003f44070 */
[----:B------:R-:W-:Y:S01]  /*5040*/  FMUL R10, R10, UR12 ;  /* 0x0000000c0a0a7c20 */ /* 0x000fe20008400000 */
[----:B------:R-:W-:Y:S01]  /*5050*/  FSEL R24, R5, -INF , !P3 ;  /* 0xff80000005187808 */ /* 0x000fe20005800000 */
[----:B------:R-:W-:Y:S01]  /*5060*/  IMAD.U32 R5, RZ, RZ, UR8 ;  /* 0x00000008ff057e24 */ /* 0x000fe2000f8e00ff */
[-C--:B------:R-:W-:Y:S01]  /*5070*/  ISETP.GT.U32.AND P3, PT, R30, R107.reuse, PT ;  /* 0x0000006b1e00720c */ /* 0x080fe20003f64070 */
[----:B------:R-:W-:Y:S01]  /*5080*/  FMUL R11, R11, UR12 ;  /* 0x0000000c0b0b7c20 */ /* 0x000fe20008400000 */
[----:B------:R-:W-:Y:S01]  /*5090*/  FSEL R27, R6, -INF , !P1 ;  /* 0xff800000061b7808 */ /* 0x000fe20004800000 */
[----:B------:R-:W-:Y:S01]  /*50a0*/  IMAD.U32 R6, RZ, RZ, UR61 ;  /* 0x0000003dff067e24 */ /* 0x000fe2000f8e00ff */
[----:B------:R-:W-:Y:S01]  /*50b0*/  ISETP.GT.U32.AND.EX P2, PT, R29, RZ, PT, P2 ;  /* 0x000000ff1d00720c */ /* 0x000fe20003f44120 */
[----:B------:R-:W-:Y:S01]  /*50c0*/  FMUL R12, R12, UR12 ;  /* 0x0000000c0c0c7c20 */ /* 0x000fe20008400000 */
[-C--:B------:R-:W-:Y:S01]  /*50d0*/  ISETP.GT.U32.AND P1, PT, R32, R107.reuse, PT ;  /* 0x0000006b2000720c */ /* 0x080fe20003f24070 */
[----:B------:R-:W-:Y:S01]  /*50e0*/  FMUL R13, R13, UR12 ;  /* 0x0000000c0d0d7c20 */ /* 0x000fe20008400000 */
[----:B------:R-:W-:Y:S01]  /*50f0*/  ISETP.GT.U32.AND.EX P3, PT, R31, RZ, PT, P3 ;  /* 0x000000ff1f00720c */ /* 0x000fe20003f64130 */
[----:B------:R-:W-:Y:S01]  /*5100*/  FMUL R15, R15, UR12 ;  /* 0x0000000c0f0f7c20 */ /* 0x000fe20008400000 */
[----:B------:R-:W-:Y:S01]  /*5110*/  FSEL R29, R7, -INF , !P2 ;  /* 0xff800000071d7808 */ /* 0x000fe20005000000 */
[----:B------:R-:W-:Y:S01]  /*5120*/  IMAD.U32 R7, RZ, RZ, UR8 ;  /* 0x00000008ff077e24 */ /* 0x000fe2000f8e00ff */
[----:B------:R-:W-:Y:S01]  /*5130*/  ISETP.GT.U32.AND.EX P1, PT, R33, RZ, PT, P1 ;  /* 0x000000ff2100720c */ /* 0x000fe20003f24110 */
[----:B------:R-:W-:Y:S01]  /*5140*/  FMUL R14, R14, UR12 ;  /* 0x0000000c0e0e7c20 */ /* 0x000fe20008400000 */
[-C--:B------:R-:W-:Y:S01]  /*5150*/  ISETP.GT.U32.AND P2, PT, R34, R107.reuse, PT ;  /* 0x0000006b2200720c */ /* 0x080fe20003f44070 */
[----:B------:R-:W-:Y:S01]  /*5160*/  FMUL R16, R16, UR12 ;  /* 0x0000000c10107c20 */ /* 0x000fe20008400000 */
[----:B------:R-:W-:Y:S01]  /*5170*/  LOP3.LUT R4, R5, 0x9, R106, 0xfe, !PT ;  /* 0x0000000905047812 */ /* 0x000fe200078efe6a */
[----:B------:R-:W-:Y:S01]  /*5180*/  FMUL R17, R17, UR12 ;  /* 0x0000000c11117c20 */ /* 0x000fe20008400000 */
[----:B------:R-:W-:Y:S01]  /*5190*/  FSEL R31, R8, -INF , !P3 ;  /* 0xff800000081f7808 */ /* 0x000fe20005800000 */
[----:B------:R-:W-:Y:S01]  /*51a0*/  FMUL R18, R18, UR12 ;  /* 0x0000000c12127c20 */ /* 0x000fe20008400000 */
[----:B------:R-:W-:Y:S01]  /*51b0*/  ISETP.GT.U32.AND P3, PT, R22, R107, PT ;  /* 0x0000006b1600720c */ /* 0x000fe20003f64070 */
[----:B------:R-:W-:Y:S01]  /*51c0*/  FMUL R19, R19, UR12 ;  /* 0x0000000c13137c20 */ /* 0x000fe20008400000 */
[----:B------:R-:W-:-:S02]  /*51d0*/  FSEL R9, R9, -INF , !P1 ;  /* 0xff80000009097808 */ /* 0x000fc40004800000 */
[----:B------:R-:W-:Y:S02]  /*51e0*/  ISETP.GT.U32.AND.EX P2, PT, R35, RZ, PT, P2 ;  /* 0x000000ff2300720c */ /* 0x000fe40003f44120 */
[-C--:B------:R-:W-:Y:S02]  /*51f0*/  ISETP.GT.U32.AND P1, PT, R4, R107.reuse, PT ;  /* 0x0000006b0400720c */ /* 0x080fe40003f24070 */
[----:B------:R-:W-:Y:S02]  /*5200*/  LOP3.LUT R4, R5, 0x8, R106, 0xfe, !PT ;  /* 0x0000000805047812 */ /* 0x000fe400078efe6a */
[----:B------:R-:W-:Y:S02]  /*5210*/  ISETP.GT.U32.AND.EX P3, PT, R23, RZ, PT, P3 ;  /* 0x000000ff1700720c */ /* 0x000fe40003f64130 */
[----:B------:R-:W-:Y:S02]  /*5220*/  FSEL R23, R10, -INF , !P2 ;  /* 0xff8000000a177808 */ /* 0x000fe40005000000 */
[----:B------:R-:W-:-:S02]  /*5230*/  ISETP.GT.U32.AND P2, PT, R4, R107, PT ;  /* 0x0000006b0400720c */ /* 0x000fc40003f44070 */
[--C-:B------:R-:W-:Y:S01]  /*5240*/  LOP3.LUT R4, R5, 0xb, R106.reuse, 0xfe, !PT ;  /* 0x0000000b05047812 */ /* 0x100fe200078efe6a */
[----:B------:R-:W-:Y:S01]  /*5250*/  IMAD.U32 R5, RZ, RZ, UR61 ;  /* 0x0000003dff057e24 */ /* 0x000fe2000f8e00ff */
[----:B------:R-:W-:Y:S02]  /*5260*/  FSEL R11, R11, -INF , !P3 ;  /* 0xff8000000b0b7808 */ /* 0x000fe40005800000 */
[----:B------:R-:W-:Y:S02]  /*5270*/  ISETP.GT.U32.AND P3, PT, R4, R107, PT ;  /* 0x0000006b0400720c */ /* 0x000fe40003f64070 */
[----:B------:R-:W-:Y:S01]  /*5280*/  ISETP.GT.U32.AND.EX P1, PT, R5, RZ, PT, P1 ;  /* 0x000000ff0500720c */ /* 0x000fe20003f24110 */
[----:B------:R-:W-:Y:S01]  /*5290*/  IMAD.U32 R5, RZ, RZ, UR8 ;  /* 0x00000008ff057e24 */ /* 0x000fe2000f8e00ff */
[----:B------:R-:W-:Y:S02]  /*52a0*/  ISETP.GT.U32.AND.EX P2, PT, R6, RZ, PT, P2 ;  /* 0x000000ff0600720c */ /* 0x000fe40003f44120 */
[----:B------:R-:W-:-:S02]  /*52b0*/  LOP3.LUT R6, R7, 0xa, R106, 0xfe, !PT ;  /* 0x0000000a07067812 */ /* 0x000fc400078efe6a */
[----:B------:R-:W-:Y:S01]  /*52c0*/  LOP3.LUT R4, R5, 0xf, R106, 0xfe, !PT ;  /* 0x0000000f05047812 */ /* 0x000fe200078efe6a */
[----:B------:R-:W-:Y:S01]  /*52d0*/  IMAD.U32 R5, RZ, RZ, UR61 ;  /* 0x0000003dff057e24 */ /* 0x000fe2000f8e00ff */
[----:B------:R-:W-:Y:S02]  /*52e0*/  FSEL R33, R12, -INF , !P2 ;  /* 0xff8000000c217808 */ /* 0x000fe40005000000 */
[-C--:B------:R-:W-:Y:S01]  /*52f0*/  ISETP.GT.U32.AND P2, PT, R4, R107.reuse, PT ;  /* 0x0000006b0400720c */ /* 0x080fe20003f44070 */
[----:B------:R-:W-:Y:S01]  /*5300*/  IMAD.U32 R4, RZ, RZ, UR61 ;  /* 0x0000003dff047e24 */ /* 0x000fe2000f8e00ff */
[----:B------:R-:W-:Y:S02]  /*5310*/  FSEL R13, R13, -INF , !P1 ;  /* 0xff8000000d0d7808 */ /* 0x000fe40004800000 */
[----:B------:R-:W-:Y:S01]  /*5320*/  ISETP.GT.U32.AND.EX P3, PT, R5, RZ, PT, P3 ;  /* 0x000000ff0500720c */ /* 0x000fe20003f64130 */
[----:B------:R-:W-:Y:S01]  /*5330*/  IMAD.U32 R5, RZ, RZ, UR8 ;  /* 0x00000008ff057e24 */ /* 0x000fe2000f8e00ff */
[----:B------:R-:W-:-:S02]  /*5340*/  ISETP.GT.U32.AND P1, PT, R6, R107, PT ;  /* 0x0000006b0600720c */ /* 0x000fc40003f24070 */
[--C-:B------:R-:W-:Y:S01]  /*5350*/  LOP3.LUT R6, R7, 0xc, R106.reuse, 0xfe, !PT ;  /* 0x0000000c07067812 */ /* 0x100fe200078efe6a */
[----:B------:R-:W-:Y:S01]  /*5360*/  IMAD.U32 R7, RZ, RZ, UR61 ;  /* 0x0000003dff077e24 */ /* 0x000fe2000f8e00ff */
[----:B------:R-:W-:Y:S02]  /*5370*/  ISETP.GT.U32.AND.EX P1, PT, R4, RZ, PT, P1 ;  /* 0x000000ff0400720c */ /* 0x000fe40003f24110 */
[----:B------:R-:W-:Y:S02]  /*5380*/  LOP3.LUT R4, R5, 0xd, R106, 0xfe, !PT ;  /* 0x0000000d05047812 */ /* 0x000fe400078efe6a */
[----:B------:R-:W-:Y:S02]  /*5390*/  FSEL R15, R15, -INF , !P3 ;  /* 0xff8000000f0f7808 */ /* 0x000fe40005800000 */
[----:B------:R-:W-:Y:S02]  /*53a0*/  ISETP.GT.U32.AND P3, PT, R4, R107, PT ;  /* 0x0000006b0400720c */ /* 0x000fe40003f64070 */
[----:B------:R-:W-:-:S02]  /*53b0*/  FSEL R35, R14, -INF , !P1 ;  /* 0xff8000000e237808 */ /* 0x000fc40004800000 */
[----:B------:R-:W-:Y:S02]  /*53c0*/  FMNMX3 R4, R25, R24, R27, !PT ;  /* 0x0000001819047276 */ /* 0x000fe4000780001b */
[----:B------:R-:W-:Y:S01]  /*53d0*/  ISETP.GT.U32.AND P1, PT, R6, R107, PT ;  /* 0x0000006b0600720c */ /* 0x000fe20003f24070 */
[----:B------:R-:W-:Y:S01]  /*53e0*/  IMAD.U32 R6, RZ, RZ, UR61 ;  /* 0x0000003dff067e24 */ /* 0x000fe2000f8e00ff */
[----:B------:R-:W-:Y:S02]  /*53f0*/  FMNMX3 R4, R4, R29, R31, !PT ;  /* 0x0000001d04047276 */ /* 0x000fe4000780001f */
[----:B------:R-:W-:Y:S02]  /*5400*/  ISETP.GT.U32.AND.EX P3, PT, R7, RZ, PT, P3 ;  /* 0x000000ff0700720c */ /* 0x000fe40003f64130 */
[----:B------:R-:W-:Y:S02]  /*5410*/  ISETP.GT.U32.AND.EX P1, PT, R6, RZ, PT, P1 ;  /* 0x000000ff0600720c */ /* 0x000fe40003f24110 */
[----:B------:R-:W-:Y:S01]  /*5420*/  LOP3.LUT R6, R5, 0xe, R106, 0xfe, !PT ;  /* 0x0000000e05067812 */ /* 0x000fe200078efe6a */
[----:B------:R-:W-:Y:S01]  /*5430*/  IMAD.U32 R5, RZ, RZ, UR61 ;  /* 0x0000003dff057e24 */ /* 0x000fe2000f8e00ff */
[----:B------:R-:W-:-:S02]  /*5440*/  FMNMX3 R4, R4, R9, R23, !PT ;  /* 0x0000000904047276 */ /* 0x000fc40007800017 */
[----:B------:R-:W-:Y:S02]  /*5450*/  FSEL R189, R16, -INF , !P1 ;  /* 0xff80000010bd7808 */ /* 0x000fe40004800000 */
[----:B------:R-:W-:Y:S02]  /*5460*/  ISETP.GT.U32.AND P1, PT, R6, R107, PT ;  /* 0x0000006b0600720c */ /* 0x000fe40003f24070 */
[----:B------:R-:W-:Y:S02]  /*5470*/  FMNMX3 R4, R4, R11, R33, !PT ;  /* 0x0000000b04047276 */ /* 0x000fe40007800021 */
[C---:B------:R-:W-:Y:S02]  /*5480*/  ISETP.GT.U32.AND.EX P1, PT, R5.reuse, RZ, PT, P1 ;  /* 0x000000ff0500720c */ /* 0x040fe40003f24110 */
[----:B------:R-:W-:Y:S02]  /*5490*/  FMNMX3 R4, R4, R13, R35, !PT ;  /* 0x0000000d04047276 */ /* 0x000fe40007800023 */
[----:B------:R-:W-:-:S02]  /*54a0*/  ISETP.GT.U32.AND.EX P2, PT, R5, RZ, PT, P2 ;  /* 0x000000ff0500720c */ /* 0x000fc40003f44120 */
[----:B------:R-:W-:Y:S02]  /*54b0*/  FSEL R191, R17, -INF , !P3 ;  /* 0xff80000011bf7808 */ /* 0x000fe40005800000 */
[----:B------:R-:W-:Y:S02]  /*54c0*/  FSEL R193, R18, -INF , !P1 ;  /* 0xff80000012c17808 */ /* 0x000fe40004800000 */
[----:B------:R-:W-:Y:S02]  /*54d0*/  FMNMX3 R4, R4, R15, R189, !PT ;  /* 0x0000000f04047276 */ /* 0x000fe400078000bd */
[----:B------:R-:W-:Y:S02]  /*54e0*/  FSEL R195, R19, -INF , !P2 ;  /* 0xff80000013c37808 */ /* 0x000fe40005000000 */
[----:B------:R-:W-:Y:S02]  /*54f0*/  FMNMX3 R4, R4, R191, R193, !PT ;  /* 0x000000bf04047276 */ /* 0x000fe400078000c1 */
[----:B------:R-:W-:-:S02]  /*5500*/  LEA R28, R0, UR74, 0x2 ;  /* 0x0000004a001c7c11 */ /* 0x000fc4000f8e10ff */
[----:B------:R-:W-:-:S05]  /*5510*/  FMNMX R4, R195, R4, !PT ;  /* 0x00000004c3047209 */ /* 0x000fca0007800000 */
[----:B------:R-:W0:Y:S02]  /*5520*/  SHFL.BFLY PT, R5, R4, 0x10, 0x1f ;  /* 0x0e001f0004057f89 */ /* 0x000e2400000e0000 */
[----:B0-----:R-:W-:-:S05]  /*5530*/  FMNMX R5, R4, R5, !PT ;  /* 0x0000000504057209 */ /* 0x001fca0007800000 */
[----:B-1----:R-:W-:Y:S01]  /*5540*/  @!P5 STS [R122+UR74+0x8000], R5 ;  /* 0x008000057a00d988 */ /* 0x002fe2000800084a */
[----:B------:R-:W-:Y:S06]  /*5550*/  BAR.SYNC.DEFER_BLOCKING 0x0 ;  /* 0x0000000000007b1d */ /* 0x000fec0000010000 */
[----:B------:R-:W0:Y:S04]  /*5560*/  @!P6 LDS R177, [R28+0x8000] ;  /* 0x008000001cb1e984 */ /* 0x000e280000000800 */
[----:B0-----:R-:W0:Y:S02]  /*5570*/  SHFL.BFLY PT, R6, R177, 0x1, 0x1f ;  /* 0x0c201f00b1067f89 */ /* 0x001e2400000e0000 */
[----:B0-----:R-:W-:-:S05]  /*5580*/  FMNMX R6, R177, R6, !PT ;  /* 0x00000006b1067209 */ /* 0x001fca0007800000 */
[----:B------:R-:W-:Y:S01]  /*5590*/  @P0 STS [R28+0x8000], R6 ;  /* 0x008000061c000388 */ /* 0x000fe20000000800 */
[----:B------:R-:W-:Y:S06]  /*55a0*/  BAR.SYNC.DEFER_BLOCKING 0x0 ;  /* 0x0000000000007b1d */ /* 0x000fec0000010000 */
[----:B------:R-:W0:Y:S02]  /*55b0*/  LDS R176, [R123+UR74+0x8000] ;  /* 0x0080004a7bb07984 */ /* 0x000e240008000800 */
[----:B0-----:R-:W-:-:S05]  /*55c0*/  FMNMX R176, R176, R21, !PT ;  /* 0x00000015b0b07209 */ /* 0x001fca0007800000 */
[--C-:B------:R-:W-:Y:S01]  /*55d0*/  FADD R4, R25, -R176.reuse ;  /* 0x800000b019047221 */ /* 0x100fe20000000000 */
[--C-:B------:R-:W-:Y:S01]  /*55e0*/  FADD R5, R24, -R176.reuse ;  /* 0x800000b018057221 */ /* 0x100fe20000000000 */
[--C-:B------:R-:W-:Y:S01]  /*55f0*/  FADD R7, R27, -R176.reuse ;  /* 0x800000b01b077221 */ /* 0x100fe20000000000 */
[--C-:B------:R-:W-:Y:S01]  /*5600*/  FADD R9, R9, -R176.reuse ;  /* 0x800000b009097221 */ /* 0x100fe20000000000 */
[----:B------:R-:W-:Y:S01]  /*5610*/  FMUL R4, R4, 1.4426950216293334961 ;  /* 0x3fb8aa3b04047820 */ /* 0x000fe20000400000 */
[----:B------:R-:W-:Y:S01]  /*5620*/  FMUL R5, R5, 1.4426950216293334961 ;  /* 0x3fb8aa3b05057820 */ /* 0x000fe20000400000 */
[----:B------:R-:W-:Y:S01]  /*5630*/  FMUL R6, R7, 1.4426950216293334961 ;  /* 0x3fb8aa3b07067820 */ /* 0x000fe20000400000 */
[--C-:B------:R-:W-:Y:S01]  /*5640*/  FADD R7, R29, -R176.reuse ;  /* 0x800000b01d077221 */ /* 0x100fe20000000000 */
[--C-:B------:R-:W-:Y:S01]  /*5650*/  FADD R8, R31, -R176.reuse ;  /* 0x800000b01f087221 */ /* 0x100fe20000000000 */
[----:B------:R-:W-:Y:S01]  /*5660*/  FMUL R17, R9, 1.4426950216293334961 ;  /* 0x3fb8aa3b09117820 */ /* 0x000fe20000400000 */
[----:B------:R-:W-:Y:S01]  /*5670*/  MUFU.EX2 R4, R4 ;  /* 0x0000000400047308 */ /* 0x000fe20000000800 */
[----:B------:R-:W-:Y:S01]  /*5680*/  FMUL R7, R7, 1.4426950216293334961 ;  /* 0x3fb8aa3b07077820 */ /* 0x000fe20000400000 */
[----:B------:R-:W-:Y:S01]  /*5690*/  FMUL R8, R8, 1.4426950216293334961 ;  /* 0x3fb8aa3b08087820 */ /* 0x000fe20000400000 */
[--C-:B------:R-:W-:Y:S01]  /*56a0*/  FADD R9, R23, -R176.reuse ;  /* 0x800000b017097221 */ /* 0x100fe20000000000 */
[----:B------:R-:W-:Y:S01]  /*56b0*/  FADD R10, R15, -R176 ;  /* 0x800000b00f0a7221 */ /* 0x000fe20000000000 */
[----:B------:R-:W-:-:S04]  /*56c0*/  IMAD.WIDE R26, R183, 0x2, R174 ;  /* 0x00000002b71a7825 */ /* 0x000fc800078e02ae */
[----:B------:R-:W-:Y:S01]  /*56d0*/  FMUL R16, R9, 1.4426950216293334961 ;  /* 0x3fb8aa3b09107820 */ /* 0x000fe20000400000 */
[----:B------:R-:W0:Y:S01]  /*56e0*/  MUFU.EX2 R5, R5 ;  /* 0x0000000500057308 */ /* 0x000e220000000800 */
[--C-:B------:R-:W-:Y:S01]  /*56f0*/  FADD R9, R11, -R176.reuse ;  /* 0x800000b00b097221 */ /* 0x100fe20000000000 */
[----:B------:R-:W-:Y:S01]  /*5700*/  FMUL R14, R10, 1.4426950216293334961 ;  /* 0x3fb8aa3b0a0e7820 */ /* 0x000fe20000400000 */
[--C-:B------:R-:W-:Y:S02]  /*5710*/  FADD R10, R189, -R176.reuse ;  /* 0x800000b0bd0a7221 */ /* 0x100fe40000000000 */
[----:B------:R-:W-:Y:S01]  /*5720*/  FMUL R19, R9, 1.4426950216293334961 ;  /* 0x3fb8aa3b09137820 */ /* 0x000fe20000400000 */
[--C-:B------:R-:W-:Y:S01]  /*5730*/  FADD R9, R33, -R176.reuse ;  /* 0x800000b021097221 */ /* 0x100fe20000000000 */
[----:B------:R-:W-:Y:S01]  /*5740*/  FMUL R10, R10, 1.4426950216293334961 ;  /* 0x3fb8aa3b0a0a7820 */ /* 0x000fe20000400000 */
[----:B------:R-:W1:Y:S02]  /*5750*/  MUFU.EX2 R6, R6 ;  /* 0x0000000600067308 */ /* 0x000e640000000800 */
[----:B------:R-:W-:Y:S01]  /*5760*/  FMUL R18, R9, 1.4426950216293334961 ;  /* 0x3fb8aa3b09127820 */ /* 0x000fe20000400000 */
[----:B------:R-:W-:-:S04]  /*5770*/  FADD R9, R13, -R176 ;  /* 0x800000b00d097221 */ /* 0x000fc80000000000 */
[----:B------:R-:W-:Y:S01]  /*5780*/  FMUL R23, R9, 1.4426950216293334961 ;  /* 0x3fb8aa3b09177820 */ /* 0x000fe20000400000 */
[----:B------:R-:W2:Y:S01]  /*5790*/  MUFU.EX2 R7, R7 ;  /* 0x0000000700077308 */ /* 0x000ea20000000800 */
[----:B0-----:R-:W-:Y:S01]  /*57a0*/  FADD R11, R4, R5 ;  /* 0x00000005040b7221 */ /* 0x001fe20000000000 */
[----:B------:R-:W-:-:S04]  /*57b0*/  FADD R9, R35, -R176 ;  /* 0x800000b023097221 */ /* 0x000fc80000000000 */
[----:B------:R-:W-:Y:S02]  /*57c0*/  FMUL R9, R9, 1.4426950216293334961 ;  /* 0x3fb8aa3b09097820 */ /* 0x000fe40000400000 */
[----:B------:R-:W0:Y:S01]  /*57d0*/  MUFU.EX2 R8, R8 ;  /* 0x0000000800087308 */ /* 0x000e220000000800 */
[----:B-1----:R-:W-:-:S07]  /*57e0*/  FADD R12, R6, R11 ;  /* 0x0000000b060c7221 */ /* 0x002fce0000000000 */
[----:B------:R-:W1:Y:S01]  /*57f0*/  MUFU.EX2 R17, R17 ;  /* 0x0000001100117308 */ /* 0x000e620000000800 */
[----:B--2---:R-:W-:-:S07]  /*5800*/  FADD R11, R7, R12 ;  /* 0x0000000c070b7221 */ /* 0x004fce0000000000 */
[----:B------:R-:W2:Y:S01]  /*5810*/  MUFU.EX2 R16, R16 ;  /* 0x0000001000107308 */ /* 0x000ea20000000800 */
[----:B0-----:R-:W-:Y:S01]  /*5820*/  FADD R12, R8, R11 ;  /* 0x0000000b080c7221 */ /* 0x001fe20000000000 */
[----:B------:R-:W-:-:S04]  /*5830*/  FADD R11, R191, -R176 ;  /* 0x800000b0bf0b7221 */ /* 0x000fc80000000000 */
[----:B------:R-:W-:Y:S01]  /*5840*/  FMUL R13, R11, 1.4426950216293334961 ;  /* 0x3fb8aa3b0b0d7820 */ /* 0x000fe20000400000 */
[----:B------:R-:W-:Y:S01]  /*5850*/  FADD R11, R193, -R176 ;  /* 0x800000b0c10b7221 */ /* 0x000fe20000000000 */
[----:B------:R-:W0:Y:S01]  /*5860*/  MUFU.EX2 R19, R19 ;  /* 0x0000001300137308 */ /* 0x000e220000000800 */
[----:B-1----:R-:W-:-:S07]  /*5870*/  FADD R15, R17, R12 ;  /* 0x0000000c110f7221 */ /* 0x002fce0000000000 */
[----:B------:R-:W1:Y:S01]  /*5880*/  MUFU.EX2 R18, R18 ;  /* 0x0000001200127308 */ /* 0x000e620000000800 */
[----:B--2---:R-:W-:-:S07]  /*5890*/  FADD R12, R16, R15 ;  /* 0x0000000f100c7221 */ /* 0x004fce0000000000 */
[----:B------:R-:W2:Y:S01]  /*58a0*/  MUFU.EX2 R23, R23 ;  /* 0x0000001700177308 */ /* 0x000ea20000000800 */
[----:B0-----:R-:W-:Y:S01]  /*58b0*/  FADD R15, R19, R12 ;  /* 0x0000000c130f7221 */ /* 0x001fe20000000000 */
[----:B------:R-:W-:Y:S01]  /*58c0*/  FMUL R12, R11, 1.4426950216293334961 ;  /* 0x3fb8aa3b0b0c7820 */ /* 0x000fe20000400000 */
[----:B------:R-:W-:-:S04]  /*58d0*/  FADD R11, R195, -R176 ;  /* 0x800000b0c30b7221 */ /* 0x000fc80000000000 */
[----:B------:R-:W-:Y:S01]  /*58e0*/  FMUL R11, R11, 1.4426950216293334961 ;  /* 0x3fb8aa3b0b0b7820 */ /* 0x000fe20000400000 */
[----:B------:R-:W0:Y:S01]  /*58f0*/  MUFU.EX2 R9, R9 ;  /* 0x0000000900097308 */ /* 0x000e220000000800 */
[----:B-1----:R-:W-:-:S07]  /*5900*/  FADD R22, R18, R15 ;  /* 0x0000000f12167221 */ /* 0x002fce0000000000 */
[----:B------:R-:W1:Y:S01]  /*5910*/  MUFU.EX2 R14, R14 ;  /* 0x0000000e000e7308 */ /* 0x000e620000000800 */
[----:B--2---:R-:W-:-:S07]  /*5920*/  FADD R22, R23, R22 ;  /* 0x0000001617167221 */ /* 0x004fce0000000000 */
[----:B------:R-:W2:Y:S01]  /*5930*/  MUFU.EX2 R10, R10 ;  /* 0x0000000a000a7308 */ /* 0x000ea20000000800 */
[----:B0-----:R-:W-:-:S07]  /*5940*/  FADD R15, R9, R22 ;  /* 0x00000016090f7221 */ /* 0x001fce0000000000 */
[----:B------:R-:W0:Y:S01]  /*5950*/  MUFU.EX2 R13, R13 ;  /* 0x0000000d000d7308 */ /* 0x000e220000000800 */
[----:B-1----:R-:W-:-:S07]  /*5960*/  FADD R15, R14, R15 ;  /* 0x0000000f0e0f7221 */ /* 0x002fce0000000000 */
[----:B------:R-:W1:Y:S01]  /*5970*/  MUFU.EX2 R12, R12 ;  /* 0x0000000c000c7308 */ /* 0x000e620000000800 */
[----:B--2---:R-:W-:-:S07]  /*5980*/  FADD R22, R10, R15 ;  /* 0x0000000f0a167221 */ /* 0x004fce0000000000 */
[----:B------:R-:W2:Y:S01]  /*5990*/  MUFU.EX2 R11, R11 ;  /* 0x0000000b000b7308 */ /* 0x000ea20000000800 */
[----:B0-----:R-:W-:-:S04]  /*59a0*/  FADD R15, R13, R22 ;  /* 0x000000160d0f7221 */ /* 0x001fc80000000000 */
[----:B-1----:R-:W-:-:S04]  /*59b0*/  FADD R22, R12, R15 ;  /* 0x0000000f0c167221 */ /* 0x002fc80000000000 */
[----:B--2---:R-:W-:-:S05]  /*59c0*/  FADD R22, R11, R22 ;  /* 0x000000160b167221 */ /* 0x004fca0000000000 */
[----:B------:R-:W0:Y:S02]  /*59d0*/  SHFL.BFLY PT, R15, R22, 0x10, 0x1f ;  /* 0x0e001f00160f7f89 */ /* 0x000e2400000e0000 */
[----:B0-----:R-:W-:Y:S01]  /*59e0*/  FADD R25, R22, R15 ;  /* 0x0000000f16197221 */ /* 0x001fe20000000000 */
[----:B------:R-:W-:Y:S06]  /*59f0*/  BAR.SYNC.DEFER_BLOCKING 0x0 ;  /* 0x0000000000007b1d */ /* 0x000fec0000010000 */
[----:B------:R0:W-:Y:S02]  /*5a00*/  @!P5 STS [R122+UR74+0x8000], R25 ;  /* 0x008000197a00d988 */ /* 0x0001e4000800084a */
[----:B------:R-:W-:Y:S01]  /*5a10*/  BAR.SYNC.DEFER_BLOCKING 0x0 ;  /* 0x0000000000007b1d */ /* 0x000fe20000010000 */
[----:B0-----:R-:W-:-:S05]  /*5a20*/  IMAD.WIDE R24, R183, 0x2, R170 ;  /* 0x00000002b7187825 */ /* 0x001fca00078e02aa */
[----:B------:R-:W0:Y:S04]  /*5a30*/  @!P6 LDS R184, [R28+0x8000] ;  /* 0x008000001cb8e984 */ /* 0x000e280000000800 */
[----:B0-----:R-:W0:Y:S02]  /*5a40*/  SHFL.BFLY PT, R15, R184, 0x1, 0x1f ;  /* 0x0c201f00b80f7f89 */ /* 0x001e2400000e0000 */
[----:B0-----:R-:W-:-:S05]  /*5a50*/  FADD R15, R184, R15 ;  /* 0x0000000fb80f7221 */ /* 0x001fca0000000000 */
[----:B------:R0:W-:Y:S01]  /*5a60*/  @P0 STS [R28+0x8000], R15 ;  /* 0x0080000f1c000388 */ /* 0x0001e20000000800 */
[----:B------:R-:W-:Y:S06]  /*5a70*/  BAR.SYNC.DEFER_BLOCKING 0x0 ;  /* 0x0000000000007b1d */ /* 0x000fec0000010000 */
[----:B------:R0:W1:Y:S01]  /*5a80*/  LDS R186, [R123+UR74+0x8000] ;  /* 0x0080004a7bba7984 */ /* 0x0000620008000800 */
[----:B------:R-:W2:Y:S02]  /*5a90*/  SYNCS.PHASECHK.TRANS64.TRYWAIT P1, [UR70], R20 ;  /* 0x00000014ff0075a7 */ /* 0x000ea40008021146 */
[----:B012---:R-:W-:Y:S05]  /*5aa0*/  @!P1 BRA `(.L_x_15) ;  /* 0x0000002400589947 */ /* 0x007fea0003800000 */
.L_x_24:
[----:B------:R0:W2:Y:S01]  /*5ab0*/  LDG.E.U16 R15, desc[UR18][R26.64] ;  /* 0x000000121a0f7981 */ /* 0x0000a2000c1e1500 */
[----:B------:R-:W-:-:S03]  /*5ac0*/  IMAD.WIDE R32, R183, 0x2, R158 ;  /* 0x00000002b7207825 */ /* 0x000fc600078e029e */
[----:B------:R-:W3:Y:S01]  /*5ad0*/  LDG.E.U16 R25, desc[UR18][R24.64] ;  /* 0x0000001218197981 */ /* 0x000ee2000c1e1500 */
[----:B------:R-:W-:-:S03]  /*5ae0*/  IMAD.WIDE R34, R183, 0x2, R154 ;  /* 0x00000002b7227825 */ /* 0x000fc600078e029a */
[----:B------:R-:W4:Y:S01]  /*5af0*/  LDG.E.U16 R203, desc[UR18][R32.64] ;  /* 0x0000001220cb7981 */ /* 0x000f22000c1e1500 */
[----:B------:R-:W-:-:S03]  /*5b00*/  IMAD.WIDE R194, R183, 0x2, R134 ;  /* 0x00000002b7c27825 */ /* 0x000fc600078e0286 */
[----:B------:R1:W5:Y:S01]  /*5b10*/  LDG.E.U16 R205, desc[UR18][R34.64] ;  /* 0x0000001222cd7981 */ /* 0x000362000c1e1500 */
[----:B------:R-:W-:-:S03]  /*5b20*/  IMAD.WIDE R196, R183, 0x2, R130 ;  /* 0x00000002b7c47825 */ /* 0x000fc600078e0282 */
[----:B------:R-:W5:Y:S01]  /*5b30*/  LDG.E.U16 R215, desc[UR18][R194.64] ;  /* 0x00000012c2d77981 */ /* 0x000f62000c1e1500 */
[----:B------:R-:W-:-:S03]  /*5b40*/  IMAD.WIDE R28, R183, 0x2, R166 ;  /* 0x00000002b71c7825 */ /* 0x000fc600078e02a6 */
[----:B------:R1:W5:Y:S01]  /*5b50*/  LDG.E.U16 R221, desc[UR18][R196.64] ;  /* 0x00000012c4dd7981 */ /* 0x000362000c1e1500 */
[----:B------:R-:W-:-:S03]  /*5b60*/  IMAD.WIDE R30, R183, 0x2, R162 ;  /* 0x00000002b71e7825 */ /* 0x000fc600078e02a2 */
[----:B------:R-:W5:Y:S01]  /*5b70*/  LDG.E.U16 R199, desc[UR18][R28.64] ;  /* 0x000000121cc77981 */ /* 0x000f62000c1e1500 */
[----:B------:R-:W-:-:S03]  /*5b80*/  IMAD.WIDE R188, R183, 0x2, R150 ;  /* 0x00000002b7bc7825 */ /* 0x000fc600078e0296 */
[----:B------:R-:W5:Y:S01]  /*5b90*/  LDG.E.U16 R201, desc[UR18][R30.64] ;  /* 0x000000121ec97981 */ /* 0x000f62000c1e1500 */
[----:B0-----:R-:W-:-:S03]  /*5ba0*/  IMAD.WIDE R26, R183, 0x2, R146 ;  /* 0x00000002b71a7825 */ /* 0x001fc600078e0292 */
[----:B------:R0:W5:Y:S01]  /*5bb0*/  LDG.E.U16 R207, desc[UR18][R188.64] ;  /* 0x00000012bccf7981 */ /* 0x000162000c1e1500 */
[----:B------:R-:W-:-:S03]  /*5bc0*/  IMAD.WIDE R190, R183, 0x2, R142 ;  /* 0x00000002b7be7825 */ /* 0x000fc600078e028e */
[----:B------:R0:W5:Y:S01]  /*5bd0*/  LDG.E.U16 R209, desc[UR18][R26.64] ;  /* 0x000000121ad17981 */ /* 0x000162000c1e1500 */
[----:B------:R-:W-:-:S03]  /*5be0*/  IMAD.WIDE R192, R183, 0x2, R138 ;  /* 0x00000002b7c07825 */ /* 0x000fc600078e028a */
[----:B------:R-:W5:Y:S01]  /*5bf0*/  LDG.E.U16 R211, desc[UR18][R190.64] ;  /* 0x00000012bed37981 */ /* 0x000f62000c1e1500 */
[----:B-1----:R-:W-:-:S03]  /*5c00*/  IMAD.WIDE R34, R183, 0x2, R112 ;  /* 0x00000002b7227825 */ /* 0x002fc600078e0270 */
[----:B------:R-:W5:Y:S01]  /*5c10*/  LDG.E.U16 R213, desc[UR18][R192.64] ;  /* 0x00000012c0d57981 */ /* 0x000f62000c1e1500 */
[----:B------:R-:W-:-:S03]  /*5c20*/  IMAD.WIDE R32, R183, 0x2, R172 ;  /* 0x00000002b7207825 */ /* 0x000fc600078e02ac */
[----:B------:R-:W5:Y:S01]  /*5c30*/  LDG.E.U16 R225, desc[UR18][R34.64] ;  /* 0x0000001222e17981 */ /* 0x000f62000c1e1500 */
[----:B------:R-:W-:-:S03]  /*5c40*/  IMAD.WIDE R196, R183, 0x2, R168 ;  /* 0x00000002b7c47825 */ /* 0x000fc600078e02a8 */
[----:B------:R1:W5:Y:S01]  /*5c50*/  LDG.E.U16 R20, desc[UR18][R32.64] ;  /* 0x0000001220147981 */ /* 0x000362000c1e1500 */
        /* <DEDUP_REMOVED lines=8> */
[----:B------:R-:W-:-:S03]  /*5ce0*/  IMAD.WIDE R26, R183, 0x2, R152 ;  /* 0x00000002b71a7825 */ /* 0x000fc600078e0298 */
[----:B------:R-:W5:Y:S01]  /*5cf0*/  LDG.E.U16 R200, desc[UR18][R28.64] ;  /* 0x000000121cc87981 */ /* 0x000f62000c1e1500 */
        /* <DEDUP_REMOVED lines=9> */
[----:B------:R-:W5:Y:S01]  /*5d90*/  LDG.E.U16 R34, desc[UR18][R34.64] ;  /* 0x0000001222227981 */ /* 0x000f62000c1e1500 */
[----:B------:R-:W-:-:S03]  /*5da0*/  IMAD.WIDE R192, R183, 0x2, R132 ;  /* 0x00000002b7c07825 */ /* 0x000fc600078e0284 */
[----:B------:R-:W5:Y:S01]  /*5db0*/  LDG.E.U16 R190, desc[UR18][R190.64] ;  /* 0x00000012bebe7981 */ /* 0x000f62000c1e1500 */
[----:B0-----:R-:W-:-:S03]  /*5dc0*/  IMAD.WIDE R194, R183, 0x2, R114 ;  /* 0x00000002b7c27825 */ /* 0x001fc600078e0272 */
[----:B------:R-:W5:Y:S01]  /*5dd0*/  LDG.E.U16 R192, desc[UR18][R192.64] ;  /* 0x00000012c0c07981 */ /* 0x000f62000c1e1500 */
        /* <DEDUP_REMOVED lines=8> */
[----:B------:R-:W-:-:S03]  /*5e60*/  IMAD.WIDE R30, R183, 0x2, R118 ;  /* 0x00000002b71e7825 */ /* 0x000fc600078e0276 */
[----:B------:R-:W5:Y:S04]  /*5e70*/  LDG.E.U16 R208, desc[UR18][R28.64] ;  /* 0x000000121cd07981 */ /* 0x000f68000c1e1500 */
[----:B------:R-:W5:Y:S01]  /*5e80*/  LDG.E.U16 R210, desc[UR18][R30.64] ;  /* 0x000000121ed27981 */ /* 0x000f62000c1e1500 */
[----:B------:R-:W-:Y:S02]  /*5e90*/  F2FP.BF16.F32.PACK_AB R4, R5, R4 ;  /* 0x000000040504723e */ /* 0x000fe400000010ff */
[----:B------:R-:W-:Y:S02]  /*5ea0*/  F2FP.BF16.F32.PACK_AB R5, R7, R6 ;  /* 0x000000060705723e */ /* 0x000fe400000010ff */
[----:B------:R-:W-:Y:S02]  /*5eb0*/  F2FP.BF16.F32.PACK_AB R6, R17, R8 ;  /* 0x000000081106723e */ /* 0x000fe400000010ff */
[----:B------:R-:W-:-:S02]  /*5ec0*/  F2FP.BF16.F32.PACK_AB R7, R19, R16 ;  /* 0x000000101307723e */ /* 0x000fc400000010ff */
[----:B------:R-:W-:Y:S02]  /*5ed0*/  F2FP.BF16.F32.PACK_AB R8, R23, R18 ;  /* 0x000000121708723e */ /* 0x000fe400000010ff */
[----:B------:R-:W-:Y:S02]  /*5ee0*/  F2FP.BF16.F32.PACK_AB R9, R14, R9 ;  /* 0x000000090e09723e */ /* 0x000fe400000010ff */
[----:B------:R-:W-:Y:S02]  /*5ef0*/  F2FP.BF16.F32.PACK_AB R10, R13, R10 ;  /* 0x0000000a0d0a723e */ /* 0x000fe400000010ff */
[----:B------:R-:W-:Y:S01]  /*5f00*/  F2FP.BF16.F32.PACK_AB R11, R11, R12 ;  /* 0x0000000c0b0b723e */ /* 0x000fe200000010ff */
[----:B0-----:R-:W-:-:S03]  /*5f10*/  FADD R188, -R176, R21 ;  /* 0x00000015b0bc7221 */ /* 0x001fc60000000100 */
[----:B------:R-:W-:Y:S01]  /*5f20*/  STTM.16dp32bit_t0_t15.x8 tmem[UR15], R4 ;  /* 0x00000004000079ed */ /* 0x000fe2000898000f */
[----:B------:R-:W-:Y:S01]  /*5f30*/  STTM.16dp32bit_t16_t31.x8 tmem[UR15+0x8], R4 ;  /* 0x00000804000079ed */ /* 0x000fe200089a000f */
[----:B------:R-:W-:-:S04]  /*5f40*/  FMUL R188, R188, 1.4426950216293334961 ;  /* 0x3fb8aa3bbcbc7820 */ /* 0x000fc80000400000 */
[----:B------:R-:W0:Y:S01]  /*5f50*/  MUFU.EX2 R189, R188 ;  /* 0x000000bc00bd7308 */ /* 0x000e220000000800 */
[----:B------:R-:W-:Y:S01]  /*5f60*/  ULEA UR70, UR13, UR74, 0x3 ;  /* 0x0000004a0d467291 */ /* 0x000fe2000f8e18ff */
[----:B------:R-:W-:-:S03]  /*5f70*/  UMOV UR60, UR6 ;  /* 0x00000006003c7c82 */ /* 0x000fc60008000000 */
[----:B------:R-:W-:Y:S01]  /*5f80*/  UIADD3 UR70, UPT, UPT, UR70, 0x10000, URZ ;  /* 0x0001000046467890 */ /* 0x000fe2000fffe0ff */
[----:B--2---:R-:W-:Y:S04]  /*5f90*/  STS.U16 [R38+UR74+0xc000], R15 ;  /* 0x00c0000f26007988 */ /* 0x004fe8000800044a */
        /* <DEDUP_REMOVED lines=31> */
[----:B------:R-:W3:Y:S02]  /*6190*/  FENCE.VIEW.ASYNC.T ;  /* 0x00000000000073c6 */ /* 0x000ee40000000200 */
[----:B---3--:R-:W-:Y:S06]  /*61a0*/  BAR.SYNC.DEFER_BLOCKING 0x0 ;  /* 0x0000000000007b1d */ /* 0x008fec0000010000 */
[----:B-1----:R-:W-:Y:S01]  /*61b0*/  LDTM.16dp32bit_t0_t15.x32 R4, tmem[UR72] ;  /* 0x00000048000479ee */ /* 0x002fe20008a80000 */
[----:B------:R-:W0:Y:S01]  /*61c0*/  LDTM.16dp32bit_t16_t31.x32 R4, tmem[UR72+0x20] ;  /* 0x00002048000479ee */ /* 0x000e220008aa0000 */
[----:B------:R-:W-:Y:S01]  /*61d0*/  NOP ;  /* 0x0000000000007918 */ /* 0x000fe20000000000 */
[C---:B0-----:R-:W-:Y:S01]  /*61e0*/  FMUL R4, R189.reuse, R4 ;  /* 0x00000004bd047220 */ /* 0x041fe20000400000 */
        /* <DEDUP_REMOVED lines=32> */
[----:B------:R2:W-:Y:S01]  /*63f0*/  STTM.16dp32bit_t16_t31.x32 tmem[UR72+0x20], R4 ;  /* 0x00002004000079ed */ /* 0x0005e20008aa0048 */
[----:B------:R-:W0:Y:S02]  /*6400*/  FENCE.VIEW.ASYNC.T ;  /* 0x00000000000073c6 */ /* 0x000e240000000200 */
[----:B0-----:R-:W-:Y:S06]  /*6410*/  BAR.SYNC.DEFER_BLOCKING 0x0 ;  /* 0x0000000000007b1d */ /* 0x001fec0000010000 */
[----:B------:R0:W-:Y:S06]  /*6420*/  MEMBAR.ALL.CTA ;  /* 0x0000000000007992 */ /* 0x0001ec0000008000 */
[----:B0-----:R-:W0:Y:S02]  /*6430*/  FENCE.VIEW.ASYNC.S ;  /* 0x00000000000073c6 */ /* 0x001e240000000000 */
[----:B0-----:R-:W-:Y:S06]  /*6440*/  BAR.SYNC.DEFER_BLOCKING 0x0 ;  /* 0x0000000000007b1d */ /* 0x001fec0000010000 */
[----:B------:R-:W-:Y:S05]  /*6450*/  BRA.U UP3, `(.L_x_16) ;  /* 0x0000000103587547 */ /* 0x000fea000b800000 */
[----:B------:R-:W-:Y:S02]  /*6460*/  UIADD3 UR62, UPT, UPT, UR73, 0x88, URZ ;  /* 0x00000088493e7890 */ /* 0x000fe4000fffe0ff */
[----:B------:R-:W-:Y:S02]  /*6470*/  UIADD3 UR63, UPT, UPT, UR73, 0x90, URZ ;  /* 0x00000090493f7890 */ /* 0x000fe4000fffe0ff */
[----:B------:R-:W-:Y:S01]  /*6480*/  UIADD3 UR64, UPT, UPT, UR73, 0x98, URZ ;  /* 0x0000009849407890 */ /* 0x000fe2000fffe0ff */
[----:B------:R-:W-:Y:S01]  /*6490*/  UMOV UR54, 0x0 ;  /* 0x0000000000367882 */ /* 0x000fe20000000000 */
[----:B------:R-:W-:Y:S01]  /*64a0*/  UMOV UR55, 0x4200490 ;  /* 0x0420049000377882 */ /* 0x000fe20000000000 */
[----:B------:R-:W-:Y:S01]  /*64b0*/  UMOV UR58, UR9 ;  /* 0x00000009003a7c82 */ /* 0x000fe20008000000 */
        /* <DEDUP_REMOVED lines=16> */
.L_x_16:
[----:B------:R-:W-:Y:S01]  /*65c0*/  UISETP.GE.U32.AND UP0, UPT, UR8, UR75, UPT ;  /* 0x0000004b0800728c */ /* 0x000fe2000bf06070 */
[----:B------:R-:W-:Y:S01]  /*65d0*/  FFMA R181, R189, R181, R186 ;  /* 0x000000b5bdb57223 */ /* 0x000fe200000000ba */
[----:B------:R-:W-:Y:S01]  /*65e0*/  UIADD3 UR13, UPT, UPT, UR13, 0x1, URZ ;  /* 0x000000010d0d7890 */ /* 0x000fe2000fffe0ff */
[----:B------:R-:W-:Y:S01]  /*65f0*/  VIADD R183, R183, UR14 ;  /* 0x0000000eb7b77c36 */ /* 0x000fe20008000000 */
[----:B------:R-:W-:Y:S01]  /*6600*/  UISETP.GE.U32.AND.EX UP0, UPT, UR61, URZ, UPT, UP0 ;  /* 0x000000ff3d00728c */ /* 0x000fe2000bf06100 */
[----:B------:R-:W-:Y:S01]  /*6610*/  IMAD.IADD R185, R182, 0x1, R185 ;  /* 0x00000001b6b97824 */ /* 0x000fe200078e02b9 */
[----:B------:R-:W-:Y:S01]  /*6620*/  UISETP.GT.AND UP4, UPT, UR13, 0x1, UPT ;  /* 0x000000010d00788c */ /* 0x000fe2000bf84270 */
[----:B--2---:R-:W-:Y:S01]  /*6630*/  IMAD.U32 R20, RZ, RZ, UR60 ;  /* 0x0000003cff147e24 */ /* 0x004fe2000f8e00ff */
[----:B0-----:R-:W-:Y:S01]  /*6640*/  UMOV UR7, UR61 ;  /* 0x0000003d00077c82 */ /* 0x001fe20008000000 */
[----:B------:R-:W-:Y:S01]  /*6650*/  IMAD.MOV.U32 R21, RZ, RZ, R176 ;  /* 0x000000ffff157224 */ /* 0x000fe200078e00b0 */
[----:B------:R-:W-:-:S02]  /*6660*/  USEL UR6, URZ, 0x1, !UP4 ;  /* 0x00000001ff067887 */ /* 0x000fc4000e000000 */
[----:B------:R-:W-:Y:S02]  /*6670*/  USEL UR13, UR13, URZ, !UP4 ;  /* 0x000000ff0d0d7287 */ /* 0x000fe4000e000000 */
[----:B------:R-:W-:Y:S01]  /*6680*/  ULOP3.LUT UR6, UR60, UR6, URZ, 0x3c, !UPT ;  /* 0x000000063c067292 */ /* 0x000fe2000f8e3cff */
[----:B------:R-:W-:Y:S11]  /*6690*/  BRA.U !UP0, `(.L_x_17) ;  /* 0xffffffdd08907547 */ /* 0x000ff6000b83ffff */
.L_x_12:
[----:B------:R-:W-:Y:S01]  /*66a0*/  UISETP.GE.AND UP0, UPT, UR71, 0x1, UPT ;  /* 0x000000014700788c */ /* 0x000fe2000bf06270 */
[C---:B------:R-:W-:Y:S01]  /*66b0*/  FSETP.GEU.AND P2, PT, R181.reuse, 1.175494350822287508e-38, PT ;  /* 0x00800000b500780b */ /* 0x040fe20003f4e000 */
[----:B------:R-:W-:Y:S01]  /*66c0*/  IMAD.U32 R41, RZ, RZ, UR69 ;  /* 0x00000045ff297e24 */ /* 0x000fe2000f8e00ff */
[C---:B------:R-:W-:Y:S01]  /*66d0*/  FSETP.GT.AND P1, PT, |R181|.reuse, 8.50705917302346158658e+37, PT ;  /* 0x7e800000b500780b */ /* 0x040fe20003f24200 */
[----:B------:R-:W-:Y:S01]  /*66e0*/  FMUL R38, R181, 8388608 ;  /* 0x4b000000b5267820 */ /* 0x000fe20000400000 */
[----:B------:R-:W-:Y:S02]  /*66f0*/  LEA R180, R180, UR74, 0x8 ;  /* 0x0000004ab4b47c11 */ /* 0x000fe4000f8e40ff */
[----:B------:R-:W-:Y:S02]  /*6700*/  SHF.R.U32.HI R39, RZ, 0x2, R3 ;  /* 0x00000002ff277819 */ /* 0x000fe40000011603 */
[----:B------:R-:W-:Y:S07]  /*6710*/  BRA.U !UP0, `(.L_x_18) ;  /* 0x0000000108107547 */ /* 0x000fee000b800000 */
[----:B------:R-:W-:-:S06]  /*6720*/  USHF.L.U32 UR60, UR60, 0x1f, URZ ;  /* 0x0000001f3c3c7899 */ /* 0x000fcc00080006ff */
[----:B0--3--:R-:W-:-:S04]  /*6730*/  IMAD.U32 R4, RZ, RZ, UR60 ;  /* 0x0000003cff047e24 */ /* 0x009fc8000f8e00ff */
[----:B------:R-:W0:Y:S02]  /*6740*/  SYNCS.PHASECHK.TRANS64.TRYWAIT P0, [UR70], R4 ;  /* 0x00000004ff0075a7 */ /* 0x000e240008001146 */
[----:B0-----:R-:W-:Y:S05]  /*6750*/  @!P0 BRA `(.L_x_19) ;  /* 0x0000001800388947 */ /* 0x001fea0003800000 */
.L_x_18:
[----:B------:R-:W-:Y:S01]  /*6760*/  BAR.SYNC.DEFER_BLOCKING 0x0 ;  /* 0x0000000000007b1d */ /* 0x000fe20000010000 */
[----:B------:R-:W-:Y:S01]  /*6770*/  LOP3.LUT R40, R39, 0x38, RZ, 0xc0, !PT ;  /* 0x0000003827287812 */ /* 0x000fe200078ec0ff */
[----:B------:R-:W-:Y:S01]  /*6780*/  IMAD R41, R41, 0x40, R180 ;  /* 0x0000004029297824 */ /* 0x000fe200078e02b4 */
[----:B------:R-:W-:Y:S01]  /*6790*/  FSEL R57, R38, R181, !P2 ;  /* 0x000000b526397208 */ /* 0x000fe20005000000 */
[----:B------:R-:W-:Y:S01]  /*67a0*/  IMAD.SHL.U32 R43, R3, 0x10, RZ ;  /* 0x00000010032b7824 */ /* 0x000fe200078e00ff */
[----:B------:R-:W-:Y:S01]  /*67b0*/  FSETP.GEU.AND P0, PT, |R181|, 1.175494350822287508e-38, PT ;  /* 0x00800000b500780b */ /* 0x000fe20003f0e200 */
[----:B------:R-:W-:Y:S01]  /*67c0*/  IMAD R42, R36, 0x10, R41 ;  /* 0x00000010242a7824 */ /* 0x000fe200078e0229 */
[----:B------:R-:W-:Y:S01]  /*67d0*/  LOP3.LUT R38, R40, 0x1f, R3, 0xf8, !PT ;  /* 0x0000001f28267812 */ /* 0x000fe200078ef803 */
[----:B------:R-:W-:Y:S02]  /*67e0*/  VIADD R39, R57, 0xc0cafb0d ;  /* 0xc0cafb0d39277836 */ /* 0x000fe40000000000 */
[----:B------:R-:W-:Y:S01]  /*67f0*/  @P1 FMUL R181, R181, 0.25 ;  /* 0x3e800000b5b51820 */ /* 0x000fe20000400000 */
[----:B------:R-:W2:Y:S01]  /*6800*/  LDC R76, c[0x0][0x3e8] ;  /* 0x0000fa00ff4c7b82 */ /* 0x000ea20000000800 */
[----:B------:R-:W-:Y:S01]  /*6810*/  LOP3.LUT R43, R43, 0x30, RZ, 0xc0, !PT ;  /* 0x000000302b2b7812 */ /* 0x000fe200078ec0ff */
[----:B------:R-:W-:Y:S01]  /*6820*/  IMAD.SHL.U32 R40, R38, 0x8, RZ ;  /* 0x0000000826287824 */ /* 0x000fe200078e00ff */
[----:B------:R-:W-:Y:S01]  /*6830*/  LOP3.LUT R36, R39, 0xff800000, RZ, 0xc0, !PT ;  /* 0xff80000027247812 */ /* 0x000fe200078ec0ff */
[----:B------:R-:W-:Y:S01]  /*6840*/  IMAD R42, R37, 0x8, R42 ;  /* 0x00000008252a7824 */ /* 0x000fe200078e022a */
[----:B------:R-:W-:Y:S01]  /*6850*/  FSEL R39, RZ, -23, P2 ;  /* 0xc1b80000ff277808 */ /* 0x000fe20001000000 */
[----:B-1----:R-:W1:Y:S01]  /*6860*/  LDCU.64 UR4, c[0x0][0x3e0] ;  /* 0x00007c00ff0477ac */ /* 0x002e620008000a00 */
[----:B------:R-:W-:Y:S01]  /*6870*/  LOP3.LUT R44, R40, 0xc0, RZ, 0xc0, !PT ;  /* 0x000000c0282c7812 */ /* 0x000fe200078ec0ff */
[----:B------:R-:W-:Y:S01]  /*6880*/  @!P0 FMUL R181, R181, 16777216 ;  /* 0x4b800000b5b58820 */ /* 0x000fe20000400000 */
[----:B------:R-:W-:Y:S01]  /*6890*/  I2FP.F32.S32 R40, R36 ;  /* 0x0000002400287245 */ /* 0x000fe20000201400 */
[----:B------:R-:W-:Y:S01]  /*68a0*/  IMAD.IADD R37, R57, 0x1, -R36 ;  /* 0x0000000139257824 */ /* 0x000fe200078e0a24 */
[----:B------:R-:W-:Y:S01]  /*68b0*/  IADD3 R36, PT, PT, R44, UR74, R43 ;  /* 0x0000004a2c247c10 */ /* 0x000fe2000fffe02b */
[----:B------:R-:W-:Y:S01]  /*68c0*/  IMAD.MOV.U32 R44, RZ, RZ, 0x3dc6b27f ;  /* 0x3dc6b27fff2c7424 */ /* 0x000fe200078e00ff */
[----:B------:R-:W-:Y:S01]  /*68d0*/  SHF.R.U32.HI R3, RZ, 0x6, R3 ;  /* 0x00000006ff037819 */ /* 0x000fe20000011603 */
[----:B------:R-:W4:Y:S02]  /*68e0*/  @!P4 SYNCS.CCTL.IV [UR74+0x10000] ;  /* 0x01000000ff00c9b1 */ /* 0x000f24000800004a */
[----:B----4-:R-:W-:Y:S01]  /*68f0*/  BAR.SYNC.DEFER_BLOCKING 0x0 ;  /* 0x0000000000007b1d */ /* 0x010fe20000010000 */
[----:B------:R-:W-:Y:S01]  /*6900*/  FFMA.FTZ R39, R40, 1.1920928955078125e-07, R39 ;  /* 0x3400000028277823 */ /* 0x000fe20000010027 */
[----:B------:R-:W-:Y:S01]  /*6910*/  FADD R37, R37, -1 ;  /* 0xbf80000025257421 */ /* 0x000fe20000000000 */
[----:B------:R-:W-:Y:S01]  /*6920*/  LEA R84, R0, UR74, 0x4 ;  /* 0x0000004a00547c11 */ /* 0x000fe2000f8e20ff */
[----:B------:R-:W-:-:S02]  /*6930*/  IMAD.SHL.U32 R38, R38, 0x10, RZ ;  /* 0x0000001026267824 */ /* 0x000fc400078e00ff */
[----:B------:R-:W4:Y:S02]  /*6940*/  MUFU.RCP R40, R181 ;  /* 0x000000b500287308 */ /* 0x000f240000001000 */
[----:B------:R-:W5:Y:S01]  /*6950*/  LDC.64 R82, c[0x0][0x398] ;  /* 0x0000e600ff527b82 */ /* 0x000f620000000a00 */
[----:B0--3--:R-:W-:Y:S01]  /*6960*/  LDTM.16dp32bit_t0_t15.x32 R4, tmem[UR72] ;  /* 0x00000048000479ee */ /* 0x009fe20008a80000 */
[----:B------:R-:W0:Y:S01]  /*6970*/  LDTM.16dp32bit_t16_t31.x32 R4, tmem[UR72+0x20] ;  /* 0x00002048000479ee */ /* 0x000e220008aa0000 */
[----:B-1----:R-:W-:Y:S01]  /*6980*/  UIMAD UR4, UR76, UR4, URZ ;  /* 0x000000044c0472a4 */ /* 0x002fe2000f8e02ff */
[----:B------:R-:W-:-:S03]  /*6990*/  LOP3.LUT R38, R38, 0xf0, RZ, 0xc0, !PT ;  /* 0x000000f026267812 */ /* 0x000fc600078ec0ff */
[----:B------:R-:W-:Y:S01]  /*69a0*/  USHF.L.U32 UR6, UR4, 0x1, URZ ;  /* 0x0000000104067899 */ /* 0x000fe200080006ff */
[----:B------:R-:W1:Y:S01]  /*69b0*/  @!P4 SYNCS.CCTL.IV [UR74+0x10008] ;  /* 0x01000800ff00c9b1 */ /* 0x000e62000800004a */
[----:B------:R-:W-:Y:S01]  /*69c0*/  NOP ;  /* 0x0000000000007918 */ /* 0x000fe20000000000 */
[----:B0-----:R-:W-:Y:S01]  /*69d0*/  @P1 FMUL R4, R4, 0.25 ;  /* 0x3e80000004041820 */ /* 0x001fe20000400000 */
[----:B------:R-:W-:Y:S01]  /*69e0*/  @P1 FMUL R8, R8, 0.25 ;  /* 0x3e80000008081820 */ /* 0x000fe20000400000 */
[----:B------:R-:W-:Y:S01]  /*69f0*/  @P1 FMUL R9, R9, 0.25 ;  /* 0x3e80000009091820 */ /* 0x000fe20000400000 */
[----:B------:R-:W-:Y:S01]  /*6a00*/  @P1 FMUL R6, R6, 0.25 ;  /* 0x3e80000006061820 */ /* 0x000fe20000400000 */
[----:B------:R-:W-:Y:S01]  /*6a10*/  @P1 FMUL R10, R10, 0.25 ;  /* 0x3e8000000a0a1820 */ /* 0x000fe20000400000 */
[----:B------:R-:W-:Y:S01]  /*6a20*/  @!P0 FMUL R4, R4, 16777216 ;  /* 0x4b80000004048820 */ /* 0x000fe20000400000 */
[----:B------:R-:W-:Y:S01]  /*6a30*/  @!P0 FMUL R8, R8, 16777216 ;  /* 0x4b80000008088820 */ /* 0x000fe20000400000 */
[----:B------:R-:W-:Y:S01]  /*6a40*/  @!P0 FMUL R9, R9, 16777216 ;  /* 0x4b80000009098820 */ /* 0x000fe20000400000 */
[----:B------:R-:W-:Y:S01]  /*6a50*/  @!P0 FMUL R6, R6, 16777216 ;  /* 0x4b80000006068820 */ /* 0x000fe20000400000 */
[----:B------:R-:W-:Y:S01]  /*6a60*/  @!P0 FMUL R10, R10, 16777216 ;  /* 0x4b8000000a0a8820 */ /* 0x000fe20000400000 */
[C---:B----4-:R-:W-:Y:S01]  /*6a70*/  FMUL R4, R40.reuse, R4 ;  /* 0x0000000428047220 */ /* 0x050fe20000400000 */
[C---:B------:R-:W-:Y:S01]  /*6a80*/  FMUL R41, R40.reuse, R8 ;  /* 0x0000000828297220 */ /* 0x040fe20000400000 */
[C---:B------:R-:W-:Y:S01]  /*6a90*/  FMUL R8, R40.reuse, R9 ;  /* 0x0000000928087220 */ /* 0x040fe20000400000 */
[C---:B------:R-:W-:Y:S01]  /*6aa0*/  FMUL R6, R40.reuse, R6 ;  /* 0x0000000628067220 */ /* 0x040fe20000400000 */
[----:B------:R-:W-:Y:S01]  /*6ab0*/  FMUL R9, R40, R10 ;  /* 0x0000000a28097220 */ /* 0x000fe20000400000 */
[----:B------:R-:W-:Y:S01]  /*6ac0*/  @P1 FMUL R7, R7, 0.25 ;  /* 0x3e80000007071820 */ /* 0x000fe20000400000 */
[----:B------:R-:W-:Y:S01]  /*6ad0*/  @P1 FMUL R11, R11, 0.25 ;  /* 0x3e8000000b0b1820 */ /* 0x000fe20000400000 */
[----:B------:R-:W-:Y:S01]  /*6ae0*/  @P1 FMUL R12, R12, 0.25 ;  /* 0x3e8000000c0c1820 */ /* 0x000fe20000400000 */
[----:B------:R-:W-:Y:S01]  /*6af0*/  @P1 FMUL R16, R16, 0.25 ;  /* 0x3e80000010101820 */ /* 0x000fe20000400000 */
[----:B------:R-:W-:Y:S01]  /*6b00*/  F2FP.BF16.F32.PACK_AB R48, R41, R4 ;  /* 0x000000042930723e */ /* 0x000fe200000010ff */
[----:B------:R-:W-:Y:S01]  /*6b10*/  @P1 FMUL R20, R20, 0.25 ;  /* 0x3e80000014141820 */ /* 0x000fe20000400000 */
[----:B------:R-:W-:Y:S01]  /*6b20*/  @P1 FMUL R24, R24, 0.25 ;  /* 0x3e80000018181820 */ /* 0x000fe20000400000 */
[----:B------:R-:W-:Y:S01]  /*6b30*/  FFMA.FTZ R4, R37, R44, -0.16845393180847167969 ;  /* 0xbe2c7f3025047423 */ /* 0x000fe2000001002c */
[----:B------:R-:W-:Y:S01]  /*6b40*/  @P1 FMUL R14, R14, 0.25 ;  /* 0x3e8000000e0e1820 */ /* 0x000fe20000400000 */
[----:B------:R-:W-:Y:S01]  /*6b50*/  @P1 FMUL R18, R18, 0.25 ;  /* 0x3e80000012121820 */ /* 0x000fe20000400000 */
[----:B------:R-:W-:Y:S01]  /*6b60*/  @!P0 FMUL R7, R7, 16777216 ;  /* 0x4b80000007078820 */ /* 0x000fe20000400000 */
[----:B------:R-:W-:Y:S01]  /*6b70*/  @!P0 FMUL R11, R11, 16777216 ;  /* 0x4b8000000b0b8820 */ /* 0x000fe20000400000 */
[----:B------:R-:W-:Y:S01]  /*6b80*/  F2FP.BF16.F32.PACK_AB R44, R9, R6 ;  /* 0x00000006092c723e */ /* 0x000fe200000010ff */
[----:B------:R-:W-:Y:S01]  /*6b90*/  @!P0 FMUL R12, R12, 16777216 ;  /* 0x4b8000000c0c8820 */ /* 0x000fe20000400000 */
[----:B------:R-:W-:Y:S01]  /*6ba0*/  SGXT.U32 R9, R3, 0x2 ;  /* 0x000000020309781a */ /* 0x000fe20000000000 */
[----:B------:R-:W-:Y:S01]  /*6bb0*/  @!P0 FMUL R16, R16, 16777216 ;  /* 0x4b80000010108820 */ /* 0x000fe20000400000 */
[----:B------:R-:W-:Y:S01]  /*6bc0*/  @!P0 FMUL R20, R20, 16777216 ;  /* 0x4b80000014148820 */ /* 0x000fe20000400000 */
[----:B------:R-:W-:Y:S01]  /*6bd0*/  @!P0 FMUL R24, R24, 16777216 ;  /* 0x4b80000018188820 */ /* 0x000fe20000400000 */
[----:B------:R-:W-:Y:S01]  /*6be0*/  @P1 FMUL R13, R13, 0.25 ;  /* 0x3e8000000d0d1820 */ /* 0x000fe20000400000 */
[----:B------:R-:W-:Y:S01]  /*6bf0*/  @P1 FMUL R17, R17, 0.25 ;  /* 0x3e80000011111820 */ /* 0x000fe20000400000 */
[----:B------:R-:W-:Y:S01]  /*6c00*/  @!P0 FMUL R14, R14, 16777216 ;  /* 0x4b8000000e0e8820 */ /* 0x000fe20000400000 */
[----:B------:R-:W-:Y:S01]  /*6c10*/  @!P0 FMUL R18, R18, 16777216 ;  /* 0x4b80000012128820 */ /* 0x000fe20000400000 */
[C---:B------:R-:W-:Y:S01]  /*6c20*/  FMUL R7, R40.reuse, R7 ;  /* 0x0000000728077220 */ /* 0x040fe20000400000 */
[C---:B------:R-:W-:Y:S01]  /*6c30*/  FMUL R10, R40.reuse, R11 ;  /* 0x0000000b280a7220 */ /* 0x040fe20000400000 */
[C---:B------:R-:W-:Y:S01]  /*6c40*/  FMUL R12, R40.reuse, R12 ;  /* 0x0000000c280c7220 */ /* 0x040fe20000400000 */
[----:B------:R-:W-:Y:S01]  /*6c50*/  FMUL R43, R40, R16 ;  /* 0x00000010282b7220 */ /* 0x000fe20000400000 */
[----:B--2---:R-:W-:-:S02]  /*6c60*/  IMAD R9, R9, R76, RZ ;  /* 0x0000004c09097224 */ /* 0x004fc400078e02ff */
[C---:B------:R-:W-:Y:S01]  /*6c70*/  FMUL R20, R40.reuse, R20 ;  /* 0x0000001428147220 */ /* 0x040fe20000400000 */
[C---:B------:R-:W-:Y:S01]  /*6c80*/  FMUL R45, R40.reuse, R24 ;  /* 0x00000018282d7220 */ /* 0x040fe20000400000 */
[----:B------:R-:W-:Y:S01]  /*6c90*/  @P1 FMUL R33, R33, 0.25 ;  /* 0x3e80000021211820 */ /* 0x000fe20000400000 */
[----:B------:R-:W-:Y:S01]  /*6ca0*/  @!P0 FMUL R13, R13, 16777216 ;  /* 0x4b8000000d0d8820 */ /* 0x000fe20000400000 */
[----:B------:R-:W-:Y:S01]  /*6cb0*/  @!P0 FMUL R17, R17, 16777216 ;  /* 0x4b80000011118820 */ /* 0x000fe20000400000 */
[C---:B------:R-:W-:Y:S01]  /*6cc0*/  FMUL R14, R40.reuse, R14 ;  /* 0x0000000e280e7220 */ /* 0x040fe20000400000 */
[----:B------:R-:W-:Y:S01]  /*6cd0*/  FMUL R11, R40, R18 ;  /* 0x00000012280b7220 */ /* 0x000fe20000400000 */
[----:B------:R-:W-:Y:S01]  /*6ce0*/  FFMA.FTZ R4, R37, R4, 0.1716887056827545166 ;  /* 0x3e2fcf2a25047423 */ /* 0x000fe20000010004 */
[----:B------:R-:W-:Y:S01]  /*6cf0*/  F2FP.BF16.F32.PACK_AB R52, R10, R7 ;  /* 0x000000070a34723e */ /* 0x000fe200000010ff */
[----:B------:R-:W-:Y:S01]  /*6d00*/  IMAD R10, R76, 0x4, R9 ;  /* 0x000000044c0a7824 */ /* 0x000fe200078e0209 */
[----:B------:R-:W-:Y:S01]  /*6d10*/  F2FP.BF16.F32.PACK_AB R49, R43, R12 ;  /* 0x0000000c2b31723e */ /* 0x000fe200000010ff */
[----:B------:R-:W-:Y:S01]  /*6d20*/  @!P0 FMUL R33, R33, 16777216 ;  /* 0x4b80000021218820 */ /* 0x000fe20000400000 */
[----:B------:R-:W-:Y:S01]  /*6d30*/  F2FP.BF16.F32.PACK_AB R50, R45, R20 ;  /* 0x000000142d32723e */ /* 0x000fe200000010ff */
[C---:B------:R-:W-:Y:S01]  /*6d40*/  FMUL R13, R40.reuse, R13 ;  /* 0x0000000d280d7220 */ /* 0x040fe20000400000 */
[----:B------:R-:W-:Y:S01]  /*6d50*/  FMUL R12, R40, R17 ;  /* 0x00000011280c7220 */ /* 0x000fe20000400000 */
[----:B------:R-:W-:Y:S01]  /*6d60*/  FFMA.FTZ R4, R37, R4, -0.17900948226451873779 ;  /* 0xbe374e4325047423 */ /* 0x000fe20000010004 */
[----:B------:R-:W-:Y:S01]  /*6d70*/  F2FP.BF16.F32.PACK_AB R45, R11, R14 ;  /* 0x0000000e0b2d723e */ /* 0x000fe200000010ff */
[----:B------:R-:W-:-:S02]  /*6d80*/  IMAD R11, R76, 0x4, R10 ;  /* 0x000000044c0b7824 */ /* 0x000fc400078e020a */
[----:B------:R-:W-:Y:S01]  /*6d90*/  @P1 FMUL R15, R15, 0.25 ;  /* 0x3e8000000f0f1820 */ /* 0x000fe20000400000 */
[----:B------:R-:W-:Y:S01]  /*6da0*/  @P1 FMUL R19, R19, 0.25 ;  /* 0x3e80000013131820 */ /* 0x000fe20000400000 */
[----:B------:R-:W-:Y:S01]  /*6db0*/  FMUL R24, R40, R33 ;  /* 0x0000002128187220 */ /* 0x000fe20000400000 */
[----:B------:R-:W-:Y:S01]  /*6dc0*/  FFMA.FTZ R4, R37, R4, 0.20512372255325317383 ;  /* 0x3e520bf425047423 */ /* 0x000fe20000010004 */
[----:B------:R-:W-:Y:S01]  /*6dd0*/  F2FP.BF16.F32.PACK_AB R33, R12, R13 ;  /* 0x0000000d0c21723e */ /* 0x000fe200000010ff */
[----:B------:R-:W-:Y:S02]  /*6de0*/  IMAD R12, R76, 0x4, R11 ;  /* 0x000000044c0c7824 */ /* 0x000fe400078e020b */
[----:B------:R-:W-:Y:S01]  /*6df0*/  @P1 FMUL R28, R28, 0.25 ;  /* 0x3e8000001c1c1820 */ /* 0x000fe20000400000 */
        /* <DEDUP_REMOVED lines=13> */
[----:B------:R-:W-:Y:S01]  /*6ed0*/  @!P0 FMUL R15, R15, 16777216 ;  /* 0x4b8000000f0f8820 */ /* 0x000fe20000400000 */
[----:B------:R-:W-:Y:S01]  /*6ee0*/  @!P0 FMUL R19, R19, 16777216 ;  /* 0x4b80000013138820 */ /* 0x000fe20000400000 */
[----:B------:R-:W-:Y:S01]  /*6ef0*/  FFMA.FTZ R4, R37, R4, -0.24046532809734344482 ;  /* 0xbe763c8b25047423 */ /* 0x000fe20000010004 */
[----:B------:R-:W-:-:S02]  /*6f00*/  IMAD R13, R76, 0x4, R12 ;  /* 0x000000044c0d7824 */ /* 0x000fc400078e020c */
[----:B------:R-:W-:Y:S01]  /*6f10*/  @!P0 FMUL R28, R28, 16777216 ;  /* 0x4b8000001c1c8820 */ /* 0x000fe20000400000 */
        /* <DEDUP_REMOVED lines=13> */
[C---:B------:R-:W-:Y:S01]  /*6ff0*/  FMUL R15, R40.reuse, R15 ;  /* 0x0000000f280f7220 */ /* 0x040fe20000400000 */
[----:B------:R-:W-:Y:S01]  /*7000*/  FMUL R16, R40, R19 ;  /* 0x0000001328107220 */ /* 0x000fe20000400000 */
[----:B------:R-:W-:Y:S01]  /*7010*/  FFMA.FTZ R4, R37, R4, 0.28857114911079406738 ;  /* 0x3e93bf9925047423 */ /* 0x000fe20000010004 */
[----:B------:R-:W-:-:S02]  /*7020*/  IMAD R14, R76, 0x4, R13 ;  /* 0x000000044c0e7824 */ /* 0x000fc400078e020d */
        /* <DEDUP_REMOVED lines=13> */
[----:B------:R-:W-:Y:S01]  /*7100*/  FMUL R40, R40, R35 ;  /* 0x0000002328287220 */ /* 0x000fe20000400000 */
[----:B------:R-:W-:Y:S01]  /*7110*/  F2FP.BF16.F32.PACK_AB R53, R16, R15 ;  /* 0x0000000f1035723e */ /* 0x000fe200000010ff */
[C---:B------:R-:W-:Y:S01]  /*7120*/  FFMA.FTZ R4, R37.reuse, R4, -0.36067417263984680176 ;  /* 0xbeb8aa4925047423 */ /* 0x040fe20000010004 */
[----:B------:R-:W-:Y:S01]  /*7130*/  IMAD R15, R76, 0x4, R14 ;  /* 0x000000044c0f7824 */ /* 0x000fe200078e020e */
[----:B------:R-:W-:Y:S01]  /*7140*/  F2FP.BF16.F32.PACK_AB R32, R8, R5 ;  /* 0x000000050820723e */ /* 0x000fe200000010ff */
[----:B------:R-:W-:Y:S01]  /*7150*/  IMAD R3, R2, UR5, RZ ;  /* 0x0000000502037c24 */ /* 0x000fe2000f8e02ff */
[----:B------:R-:W-:Y:S01]  /*7160*/  F2FP.BF16.F32.PACK_AB R34, R18, R21 ;  /* 0x000000151222723e */ /* 0x000fe200000010ff */
[----:B------:R-:W-:Y:S01]  /*7170*/  FFMA.FTZ R4, R37, R4, 0.48089820146560668945 ;  /* 0x3ef6384a25047423 */ /* 0x000fe20000010004 */
[----:B------:R-:W-:Y:S01]  /*7180*/  F2FP.BF16.F32.PACK_AB R35, R24, R29 ;  /* 0x0000001d1823723e */ /* 0x000fe200000010ff */
[----:B------:R-:W-:Y:S01]  /*7190*/  IMAD.SHL.U32 R5, R3, 0x2, RZ ;  /* 0x0000000203057824 */ /* 0x000fe200078e00ff */
[----:B------:R-:W-:Y:S01]  /*71a0*/  F2FP.BF16.F32.PACK_AB R55, R40, R31 ;  /* 0x0000001f2837723e */ /* 0x000fe200000010ff */
[----:B------:R-:W-:-:S02]  /*71b0*/  IMAD R31, R76, 0x4, R15 ;  /* 0x000000044c1f7824 */ /* 0x000fc400078e020f */
[----:B------:R-:W-:Y:S01]  /*71c0*/  FFMA.FTZ R4, R37, R4, -0.72134751081466674805 ;  /* 0xbf38aa3b25047423 */ /* 0x000fe20000010004 */
[----:B-1----:R0:W-:Y:S01]  /*71d0*/  STS.128 [R42+0x400], R32 ;  /* 0x000400202a007388 */ /* 0x0021e20000000c00 */
[----:B------:R-:W-:Y:S01]  /*71e0*/  ISETP.GE.U32.AND P0, PT, R57, 0x7f800000, PT ;  /* 0x7f8000003900780c */ /* 0x000fe20003f06070 */
[----:B------:R-:W-:-:S04]  /*71f0*/  IMAD.HI R8, R3, 0x2, RZ ;  /* 0x0000000203087827 */ /* 0x000fc800078e02ff */
[----:B------:R-:W-:Y:S01]  /*7200*/  FMUL R4, R37, R4 ;  /* 0x0000000425047220 */ /* 0x000fe20000400000 */
[----:B------:R-:W-:Y:S01]  /*7210*/  F2FP.BF16.F32.PACK_AB R51, R47, R28 ;  /* 0x0000001c2f33723e */ /* 0x000fe200000010ff */
[----:B------:R-:W-:Y:S01]  /*7220*/  UIMAD.WIDE UR4, UR4, 0x2, URZ ;  /* 0x00000002040478a5 */ /* 0x000fe2000f8e02ff */
[----:B------:R-:W-:Y:S01]  /*7230*/  F2FP.BF16.F32.PACK_AB R46, R17, R22 ;  /* 0x00000016112e723e */ /* 0x000fe200000010ff */
[----:B------:R-:W-:Y:S01]  /*7240*/  FMUL R4, R37, R4 ;  /* 0x0000000425047220 */ /* 0x000fe20000400000 */
[----:B------:R-:W-:Y:S01]  /*7250*/  F2FP.BF16.F32.PACK_AB R47, R19, R30 ;  /* 0x0000001e132f723e */ /* 0x000fe200000010ff */
[----:B------:R-:W-:Y:S01]  /*7260*/  STS.128 [R42], R48 ;  /* 0x000000302a007388 */ /* 0x000fe20000000c00 */
[----:B------:R-:W-:Y:S01]  /*7270*/  F2FP.BF16.F32.PACK_AB R54, R20, R23 ;  /* 0x000000171436723e */ /* 0x000fe200000010ff */
[----:B------:R-:W-:Y:S01]  /*7280*/  FFMA.FTZ R4, R37, 1.4426950216293334961, R4 ;  /* 0x3fb8aa3b25047823 */ /* 0x000fe20000010004 */
[----:B------:R-:W-:Y:S01]  /*7290*/  FSETP.NEU.AND P1, PT, R57, RZ, PT ;  /* 0x000000ff3900720b */ /* 0x000fe20003f2d000 */
[----:B------:R1:W-:Y:S02]  /*72a0*/  STS.128 [R42+0x800], R44 ;  /* 0x0008002c2a007388 */ /* 0x0003e40000000c00 */
[----:B------:R-:W-:Y:S01]  /*72b0*/  FADD R39, R39, R4 ;  /* 0x0000000427277221 */ /* 0x000fe20000000000 */
[C---:B0-----:R-:W-:Y:S01]  /*72c0*/  IMAD R33, R76.reuse, 0x4, R31 ;  /* 0x000000044c217824 */ /* 0x041fe200078e021f */
[----:B------:R0:W-:Y:S01]  /*72d0*/  STS.128 [R42+0xc00], R52 ;  /* 0x000c00342a007388 */ /* 0x0001e20000000c00 */
[----:B------:R-:W-:Y:S01]  /*72e0*/  @P0 IMAD.MOV.U32 R4, RZ, RZ, 0x7f800000 ;  /* 0x7f800000ff040424 */ /* 0x000fe200078e00ff */
[----:B------:R-:W2:Y:S01]  /*72f0*/  LDCU UR4, c[0x0][0x3ec] ;  /* 0x00007d80ff0477ac */ /* 0x000ea20008000800 */
[----:B------:R-:W-:-:S02]  /*7300*/  IMAD R35, R76, 0x4, R33 ;  /* 0x000000044c237824 */ /* 0x000fc400078e0221 */
[----:B------:R-:W-:Y:S01]  /*7310*/  @P0 FFMA.FTZ R39, R57, R4, +INF ;  /* 0x7f80000039270423 */ /* 0x000fe20000010004 */
[----:B------:R-:W-:Y:S01]  /*7320*/  BAR.SYNC.DEFER_BLOCKING 0x0 ;  /* 0x0000000000007b1d */ /* 0x000fe20000010000 */
[C---:B------:R-:W-:Y:S01]  /*7330*/  IMAD R3, R76.reuse, 0x4, R35 ;  /* 0x000000044c037824 */ /* 0x040fe200078e0223 */
[----:B-----5:R-:W-:Y:S02]  /*7340*/  IADD3 R82, P0, P2, R5, UR6, R82 ;  /* 0x0000000605527c10 */ /* 0x020fe4000fa1e052 */
[----:B------:R-:W-:Y:S01]  /*7350*/  FSEL R39, R39, -INF , P1 ;  /* 0xff80000027277808 */ /* 0x000fe20000800000 */
[----:B------:R-:W-:Y:S01]  /*7360*/  IMAD R37, R76, 0x4, R3 ;  /* 0x000000044c257824 */ /* 0x000fe200078e0203 */
[----:B------:R-:W-:Y:S02]  /*7370*/  IADD3.X R86, PT, PT, R8, UR5, R83, P0, P2 ;  /* 0x0000000508567c10 */ /* 0x000fe400087e4453 */
[-C--:B------:R-:W-:Y:S01]  /*7380*/  LEA R16, P0, R9, R82.reuse, 0x1 ;  /* 0x0000005209107211 */ /* 0x080fe200078008ff */
[C---:B-1----:R-:W-:Y:S01]  /*7390*/  IMAD R45, R76.reuse, 0x4, R37 ;  /* 0x000000044c2d7824 */ /* 0x042fe200078e0225 */
[----:B------:R-:W-:Y:S01]  /*73a0*/  LEA R24, P2, R13, R82, 0x1 ;  /* 0x000000520d187211 */ /* 0x000fe200078408ff */
[----:B------:R-:W-:Y:S01]  /*73b0*/  FFMA R39, R39, 0.69314718246459960938, R176 ;  /* 0x3f31721827277823 */ /* 0x000fe200000000b0 */
[----:B------:R-:W-:Y:S01]  /*73c0*/  LEA.HI.X.SX32 R17, R9, R86, 0x1, P0 ;  /* 0x0000005609117211 */ /* 0x000fe200000f0eff */
[C---:B------:R-:W-:Y:S01]  /*73d0*/  IMAD R47, R76.reuse, 0x4, R45 ;  /* 0x000000044c2f7824 */ /* 0x040fe200078e022d */
[----:B------:R-:W-:Y:S01]  /*73e0*/  LEA R20, P0, R11, R82, 0x1 ;  /* 0x000000520b147211 */ /* 0x000fe200078008ff */
[----:B--2---:R-:W-:Y:S01]  /*73f0*/  UIMAD UR4, UR76, UR4, URZ ;  /* 0x000000044c0472a4 */ /* 0x004fe2000f8e02ff */
[----:B------:R-:W-:Y:S01]  /*7400*/  LEA.HI.X.SX32 R25, R13, R86, 0x1, P2 ;  /* 0x000000560d197211 */ /* 0x000fe200010f0eff */
[C---:B------:R-:W-:Y:S01]  /*7410*/  IMAD R49, R76.reuse, 0x4, R47 ;  /* 0x000000044c317824 */ /* 0x040fe200078e022f */
[----:B------:R-:W-:Y:S01]  /*7420*/  LEA R30, P2, R31, R82, 0x1 ;  /* 0x000000521f1e7211 */ /* 0x000fe200078408ff */
[----:B------:R-:W-:Y:S01]  /*7430*/  USHF.L.U32 UR6, UR4, 0x2, URZ ;  /* 0x0000000204067899 */ /* 0x000fe200080006ff */
[----:B------:R-:W-:Y:S01]  /*7440*/  LEA.HI.X.SX32 R21, R11, R86, 0x1, P0 ;  /* 0x000000560b157211 */ /* 0x000fe200000f0eff */
[----:B------:R-:W-:Y:S01]  /*7450*/  IMAD R51, R76, 0x4, R49 ;  /* 0x000000044c337824 */ /* 0x000fe200078e0231 */
[----:B------:R-:W-:Y:S01]  /*7460*/  LEA R26, P0, R14, R82, 0x1 ;  /* 0x000000520e1a7211 */ /* 0x000fe200078008ff */
[----:B------:R-:W-:Y:S01]  /*7470*/  UIMAD.WIDE UR4, UR4, 0x4, URZ ;  /* 0x00000004040478a5 */ /* 0x000fe2000f8e02ff */
[----:B------:R-:W-:Y:S01]  /*7480*/  LEA.HI.X.SX32 R31, R31, R86, 0x1, P2 ;  /* 0x000000561f1f7211 */ /* 0x000fe200010f0eff */
[----:B0-----:R-:W-:Y:S01]  /*7490*/  IMAD R53, R76, 0x4, R51 ;  /* 0x000000044c357824 */ /* 0x001fe200078e0233 */
[----:B------:R-:W-:Y:S01]  /*74a0*/  LEA R40, P2, R3, R82, 0x1 ;  /* 0x0000005203287211 */ /* 0x000fe200078408ff */
[----:B------:R-:W0:Y:S01]  /*74b0*/  LDS.128 R4, [R84] ;  /* 0x0000000054047984 */ /* 0x000e220000000c00 */
[----:B------:R-:W-:Y:S01]  /*74c0*/  LEA.HI.X.SX32 R27, R14, R86, 0x1, P0 ;  /* 0x000000560e1b7211 */ /* 0x000fe200000f0eff */
[----:B------:R-:W-:Y:S01]  /*74d0*/  IMAD R55, R76, 0x4, R53 ;  /* 0x000000044c377824 */ /* 0x000fe200078e0235 */
[----:B------:R-:W-:-:S02]  /*74e0*/  LEA R32, P0, R33, R82, 0x1 ;  /* 0x0000005221207211 */ /* 0x000fc400078008ff */
[----:B------:R-:W-:Y:S01]  /*74f0*/  LEA.HI.X.SX32 R41, R3, R86, 0x1, P2 ;  /* 0x0000005603297211 */ /* 0x000fe200010f0eff */
[----:B------:R-:W-:Y:S01]  /*7500*/  IMAD R57, R76, 0x4, R55 ;  /* 0x000000044c397824 */ /* 0x000fe200078e0237 */
[----:B------:R-:W-:Y:S02]  /*7510*/  LEA R18, P1, R10, R82, 0x1 ;  /* 0x000000520a127211 */ /* 0x000fe400078208ff */
[----:B------:R-:W-:Y:S01]  /*7520*/  LEA.HI.X.SX32 R33, R33, R86, 0x1, P0 ;  /* 0x0000005621217211 */ /* 0x000fe200000f0eff */
[----:B------:R-:W-:Y:S01]  /*7530*/  IMAD R3, R76, 0x4, R57 ;  /* 0x000000044c037824 */ /* 0x000fe200078e0239 */
[C---:B------:R-:W-:Y:S02]  /*7540*/  LEA R42, P0, R37.reuse, R82, 0x1 ;  /* 0x00000052252a7211 */ /* 0x040fe400078008ff */
[----:B------:R-:W-:Y:S01]  /*7550*/  LEA.HI.X.SX32 R19, R10, R86, 0x1, P1 ;  /* 0x000000560a137211 */ /* 0x000fe200008f0eff */
[----:B------:R-:W-:Y:S01]  /*7560*/  IMAD R61, R76, 0x4, R3 ;  /* 0x000000044c3d7824 */ /* 0x000fe200078e0203 */
[----:B------:R-:W-:Y:S01]  /*7570*/  LEA R22, P1, R12, R82, 0x1 ;  /* 0x000000520c167211 */ /* 0x000fe200078208ff */
[----:B------:R-:W-:Y:S01]  /*7580*/  LDS.128 R8, [R84+0x2000] ;  /* 0x0020000054087984 */ /* 0x000fe20000000c00 */
        /* <DEDUP_REMOVED lines=8> */
[-C--:B------:R-:W-:Y:S01]  /*7610*/  LEA R34, P1, R35, R82.reuse, 0x1 ;  /* 0x0000005223227211 */ /* 0x080fe200078208ff */
[----:B------:R-:W1:Y:S01]  /*7620*/  LDS.128 R12, [R84+0x1000] ;  /* 0x00100000540c7984 */ /* 0x000e620000000c00 */
[----:B------:R-:W-:Y:S01]  /*7630*/  LEA R50, P2, R51, R82, 0x1 ;  /* 0x0000005233327211 */ /* 0x000fe200078408ff */
[----:B------:R-:W-:Y:S01]  /*7640*/  IMAD R69, R76, 0x4, R67 ;  /* 0x000000044c457824 */ /* 0x000fe200078e0243 */
[----:B------:R-:W-:-:S02]  /*7650*/  LEA.HI.X.SX32 R35, R35, R86, 0x1, P1 ;  /* 0x0000005623237211 */ /* 0x000fc400008f0eff */
[----:B------:R-:W-:Y:S01]  /*7660*/  LEA.HI.X.SX32 R47, R47, R86, 0x1, P0 ;  /* 0x000000562f2f7211 */ /* 0x000fe200000f0eff */
[C---:B------:R-:W-:Y:S01]  /*7670*/  IMAD R71, R76.reuse, 0x4, R69 ;  /* 0x000000044c477824 */ /* 0x040fe200078e0245 */
[-C--:B------:R-:W-:Y:S02]  /*7680*/  LEA R44, P1, R45, R82.reuse, 0x1 ;  /* 0x000000522d2c7211 */ /* 0x080fe400078208ff */
[----:B------:R-:W-:Y:S01]  /*7690*/  LEA R52, P0, R53, R82, 0x1 ;  /* 0x0000005235347211 */ /* 0x000fe200078008ff */
[----:B------:R-:W-:Y:S01]  /*76a0*/  IMAD R73, R76, 0x4, R71 ;  /* 0x000000044c497824 */ /* 0x000fe200078e0247 */
[-C--:B------:R-:W-:Y:S01]  /*76b0*/  LEA.HI.X.SX32 R51, R51, R86.reuse, 0x1, P2 ;  /* 0x0000005633337211 */ /* 0x080fe200010f0eff */
[----:B0-----:R0:W-:Y:S01]  /*76c0*/  STG.E.U16 desc[UR18][R16.64], R4 ;  /* 0x0000000410007986 */ /* 0x0011e2000c101512 */
[----:B------:R-:W-:Y:S02]  /*76d0*/  LEA.HI.X.SX32 R45, R45, R86, 0x1, P1 ;  /* 0x000000562d2d7211 */ /* 0x000fe400008f0eff */
[----:B------:R-:W-:-:S02]  /*76e0*/  LEA R56, P2, R57, R82, 0x1 ;  /* 0x0000005239387211 */ /* 0x000fc400078408ff */
[----:B------:R-:W-:Y:S02]  /*76f0*/  LEA.HI.X.SX32 R53, R53, R86, 0x1, P0 ;  /* 0x0000005635357211 */ /* 0x000fe400000f0eff */
[-C--:B------:R-:W-:Y:S02]  /*7700*/  LEA R48, P1, R49, R82.reuse, 0x1 ;  /* 0x0000005231307211 */ /* 0x080fe400078208ff */
[----:B------:R-:W-:Y:S02]  /*7710*/  LEA R58, P0, R3, R82, 0x1 ;  /* 0x00000052033a7211 */ /* 0x000fe400078008ff */
[-C--:B------:R-:W-:Y:S02]  /*7720*/  LEA.HI.X.SX32 R57, R57, R86.reuse, 0x1, P2 ;  /* 0x0000005639397211 */ /* 0x080fe400010f0eff */
[----:B------:R-:W-:Y:S02]  /*7730*/  LEA.HI.X.SX32 R49, R49, R86, 0x1, P1 ;  /* 0x0000005631317211 */ /* 0x000fe400008f0eff */
[----:B------:R-:W-:-:S02]  /*7740*/  LEA R62, P2, R37, R82, 0x1 ;  /* 0x00000052253e7211 */ /* 0x000fc400078408ff */
[----:B------:R-:W-:Y:S01]  /*7750*/  LEA.HI.X.SX32 R59, R3, R86, 0x1, P0 ;  /* 0x00000056033b7211 */ /* 0x000fe200000f0eff */
[C---:B------:R-:W-:Y:S01]  /*7760*/  IMAD R3, R76.reuse, 0x4, R73 ;  /* 0x000000044c037824 */ /* 0x040fe200078e0249 */
[----:B------:R-:W-:Y:S02]  /*7770*/  LEA R54, P1, R55, R82, 0x1 ;  /* 0x0000005237367211 */ /* 0x000fe400078208ff */
[-C--:B------:R-:W-:Y:S01]  /*7780*/  LEA.HI.X.SX32 R63, R37, R86.reuse, 0x1, P2 ;  /* 0x00000056253f7211 */ /* 0x080fe200010f0eff */
[C---:B------:R-:W-:Y:S01]  /*7790*/  IMAD R37, R76.reuse, 0x4, R3 ;  /* 0x000000044c257824 */ /* 0x040fe200078e0203 */
[----:B------:R-:W-:Y:S02]  /*77a0*/  LEA.HI.X.SX32 R55, R55, R86, 0x1, P1 ;  /* 0x0000005637377211 */ /* 0x000fe400008f0eff */
[-C--:B------:R-:W-:Y:S01]  /*77b0*/  LEA R60, P1, R61, R82.reuse, 0x1 ;  /* 0x000000523d3c7211 */ /* 0x080fe200078208ff */
[----:B------:R-:W-:Y:S01]  /*77c0*/  IMAD R79, R76, 0x4, R37 ;  /* 0x000000044c4f7824 */ /* 0x000fe200078e0225 */
[----:B------:R-:W-:-:S02]  /*77d0*/  LEA R68, P2, R69, R82, 0x1 ;  /* 0x0000005245447211 */ /* 0x000fc400078408ff */
[----:B------:R-:W-:Y:S01]  /*77e0*/  LEA.HI.X.SX32 R61, R61, R86, 0x1, P1 ;  /* 0x000000563d3d7211 */ /* 0x000fe200008f0eff */
[----:B------:R-:W-:Y:S01]  /*77f0*/  IMAD R81, R76, 0x4, R79 ;  /* 0x000000044c517824 */ /* 0x000fe200078e024f */
[-C--:B------:R-:W-:Y:S02]  /*7800*/  LEA R64, P0, R65, R82.reuse, 0x1 ;  /* 0x0000005241407211 */ /* 0x080fe400078008ff */
[----:B------:R-:W-:Y:S02]  /*7810*/  LEA R66, P1, R67, R82, 0x1 ;  /* 0x0000005243427211 */ /* 0x000fe400078208ff */
[----:B------:R-:W-:Y:S02]  /*7820*/  LEA.HI.X.SX32 R69, R69, R86, 0x1, P2 ;  /* 0x0000005645457211 */ /* 0x000fe400010f0eff */
[----:B------:R-:W-:Y:S02]  /*7830*/  LEA R74, P2, R3, R82, 0x1 ;  /* 0x00000052034a7211 */ /* 0x000fe400078408ff */
[----:B------:R-:W-:-:S02]  /*7840*/  LEA.HI.X.SX32 R65, R65, R86, 0x1, P0 ;  /* 0x0000005641417211 */ /* 0x000fc400000f0eff */
[----:B------:R-:W-:Y:S02]  /*7850*/  LEA.HI.X.SX32 R67, R67, R86, 0x1, P1 ;  /* 0x0000005643437211 */ /* 0x000fe400008f0eff */
[-C--:B------:R-:W-:Y:S02]  /*7860*/  LEA R70, P0, R71, R82.reuse, 0x1 ;  /* 0x0000005247467211 */ /* 0x080fe400078008ff */
[----:B------:R-:W-:Y:S02]  /*7870*/  LEA R72, P1, R73, R82, 0x1 ;  /* 0x0000005249487211 */ /* 0x000fe400078208ff */
[-C--:B------:R-:W-:Y:S01]  /*7880*/  LEA.HI.X.SX32 R75, R3, R86.reuse, 0x1, P2 ;  /* 0x00000056034b7211 */ /* 0x080fe200010f0eff */
[----:B------:R-:W-:Y:S01]  /*7890*/  IMAD R3, R76, 0x4, R81 ;  /* 0x000000044c037824 */ /* 0x000fe200078e0251 */
[-C--:B------:R-:W-:Y:S02]  /*78a0*/  LEA.HI.X.SX32 R71, R71, R86.reuse, 0x1, P0 ;  /* 0x0000005647477211 */ /* 0x080fe400000f0eff */
[----:B------:R-:W-:-:S02]  /*78b0*/  LEA.HI.X.SX32 R73, R73, R86, 0x1, P1 ;  /* 0x0000005649497211 */ /* 0x000fc400008f0eff */
[-C--:B------:R-:W-:Y:S02]  /*78c0*/  LEA R76, P0, R37, R82.reuse, 0x1 ;  /* 0x00000052254c7211 */ /* 0x080fe400078008ff */
[-C--:B------:R-:W-:Y:S02]  /*78d0*/  LEA R78, P1, R79, R82.reuse, 0x1 ;  /* 0x000000524f4e7211 */ /* 0x080fe400078208ff */
[-C--:B------:R-:W-:Y:S02]  /*78e0*/  LEA R80, P2, R81, R82.reuse, 0x1 ;  /* 0x0000005251507211 */ /* 0x080fe400078408ff */
[----:B------:R-:W-:Y:S02]  /*78f0*/  LEA R82, P3, R3, R82, 0x1 ;  /* 0x0000005203527211 */ /* 0x000fe400078608ff */
[-C--:B------:R-:W-:Y:S02]  /*7900*/  LEA.HI.X.SX32 R77, R37, R86.reuse, 0x1, P0 ;  /* 0x00000056254d7211 */ /* 0x080fe400000f0eff */
[----:B------:R-:W-:-:S02]  /*7910*/  LEA.HI.X.SX32 R79, R79, R86, 0x1, P1 ;  /* 0x000000564f4f7211 */ /* 0x000fc400008f0eff */
[-C--:B------:R-:W-:Y:S02]  /*7920*/  LEA.HI.X.SX32 R81, R81, R86.reuse, 0x1, P2 ;  /* 0x0000005651517211 */ /* 0x080fe400010f0eff */
[----:B------:R-:W-:Y:S02]  /*7930*/  LEA.HI.X.SX32 R83, R3, R86, 0x1, P3 ;  /* 0x0000005603537211 */ /* 0x000fe400018f0eff */
[----:B------:R-:W2:Y:S01]  /*7940*/  LDS.128 R84, [R84+0x3000] ;  /* 0x0030000054547984 */ /* 0x000ea20000000c00 */
[----:B------:R-:W-:Y:S02]  /*7950*/  PRMT R88, R4, 0x7632, R88 ;  /* 0x0000763204587816 */ /* 0x000fe40000000058 */
[----:B------:R-:W-:Y:S02]  /*7960*/  PRMT R3, R5, 0x7632, R3 ;  /* 0x0000763205037816 */ /* 0x000fe40000000003 */
[----:B0-----:R-:W-:Y:S01]  /*7970*/  PRMT R17, R6, 0x7632, R17 ;  /* 0x0000763206117816 */ /* 0x001fe20000000011 */
[----:B------:R0:W-:Y:S01]  /*7980*/  STG.E.U16 desc[UR18][R18.64], R88 ;  /* 0x0000005812007986 */ /* 0x0001e2000c101512 */
[----:B-1----:R-:W-:-:S02]  /*7990*/  PRMT R4, R12, 0x7632, R4 ;  /* 0x000076320c047816 */ /* 0x002fc40000000004 */
[----:B------:R-:W-:Y:S01]  /*79a0*/  ISETP.GE.U32.AND P0, PT, R0, 0x40, PT ;  /* 0x000000400000780c */ /* 0x000fe20003f06070 */
[----:B------:R1:W-:Y:S01]  /*79b0*/  STG.E.U16 desc[UR18][R20.64], R5 ;  /* 0x0000000514007986 */ /* 0x0003e2000c101512 */
[----:B------:R-:W-:-:S03]  /*79c0*/  IMAD.HI R0, R2, 0x4, RZ ;  /* 0x0000000402007827 */ /* 0x000fc600078e02ff */
[----:B------:R3:W-:Y:S01]  /*79d0*/  STG.E.U16 desc[UR18][R22.64], R3 ;  /* 0x0000000316007986 */ /* 0x0007e2000c101512 */
[----:B0-----:R-:W-:-:S03]  /*79e0*/  PRMT R19, R7, 0x7632, R19 ;  /* 0x0000763207137816 */ /* 0x001fc60000000013 */
[----:B------:R0:W-:Y:S01]  /*79f0*/  STG.E.U16 desc[UR18][R24.64], R6 ;  /* 0x0000000618007986 */ /* 0x0001e2000c101512 */
[----:B-1----:R-:W-:-:S03]  /*7a00*/  PRMT R21, R13, 0x7632, R21 ;  /* 0x000076320d157816 */ /* 0x002fc60000000015 */
[----:B------:R1:W-:Y:S01]  /*7a10*/  STG.E.U16 desc[UR18][R26.64], R17 ;  /* 0x000000111a007986 */ /* 0x0003e2000c101512 */
[----:B---3--:R-:W-:-:S03]  /*7a20*/  PRMT R23, R14, 0x7632, R23 ;  /* 0x000076320e177816 */ /* 0x008fc60000000017 */
[----:B------:R3:W-:Y:S04]  /*7a30*/  STG.E.U16 desc[UR18][R28.64], R7 ;  /* 0x000000071c007986 */ /* 0x0007e8000c101512 */
[----:B------:R4:W-:Y:S01]  /*7a40*/  STG.E.U16 desc[UR18][R30.64], R19 ;  /* 0x000000131e007986 */ /* 0x0009e2000c101512 */
[----:B0-----:R-:W-:-:S03]  /*7a50*/  PRMT R25, R15, 0x7632, R25 ;  /* 0x000076320f197816 */ /* 0x001fc60000000019 */
[----:B------:R0:W-:Y:S01]  /*7a60*/  STG.E.U16 desc[UR18][R32.64], R12 ;  /* 0x0000000c20007986 */ /* 0x0001e2000c101512 */
[----:B-1----:R-:W-:-:S03]  /*7a70*/  PRMT R27, R8, 0x7632, R27 ;  /* 0x00007632081b7816 */ /* 0x002fc6000000001b */
[----:B------:R1:W-:Y:S01]  /*7a80*/  STG.E.U16 desc[UR18][R34.64], R4 ;  /* 0x0000000422007986 */ /* 0x0003e2000c101512 */
[----:B---3--:R-:W-:Y:S01]  /*7a90*/  PRMT R29, R9, 0x7632, R29 ;  /* 0x00007632091d7816 */ /* 0x008fe2000000001d */
[----:B------:R-:W3:Y:S01]  /*7aa0*/  LDC.64 R6, c[0x0][0x3a0] ;  /* 0x0000e800ff067b82 */ /* 0x000ee20000000a00 */
[----:B--2---:R-:W-:Y:S01]  /*7ab0*/  PRMT R37, R85, 0x7632, R37 ;  /* 0x0000763255257816 */ /* 0x004fe20000000025 */
[----:B------:R2:W-:Y:S01]  /*7ac0*/  STG.E.U16 desc[UR18][R40.64], R13 ;  /* 0x0000000d28007986 */ /* 0x0005e2000c101512 */
[----:B----4-:R-:W-:Y:S02]  /*7ad0*/  PRMT R31, R10, 0x7632, R31 ;  /* 0x000076320a1f7816 */ /* 0x010fe4000000001f */
[----:B------:R-:W-:Y:S01]  /*7ae0*/  PRMT R3, R86, 0x7632, R3 ;  /* 0x0000763256037816 */ /* 0x000fe20000000003 */
[----:B------:R-:W-:Y:S01]  /*7af0*/  STG.E.U16 desc[UR18][R42.64], R21 ;  /* 0x000000152a007986 */ /* 0x000fe2000c101512 */
[----:B0-----:R-:W-:-:S03]  /*7b00*/  PRMT R33, R11, 0x7632, R33 ;  /* 0x000076320b217816 */ /* 0x001fc60000000021 */
[----:B------:R-:W-:Y:S01]  /*7b10*/  STG.E.U16 desc[UR18][R44.64], R14 ;  /* 0x0000000e2c007986 */ /* 0x000fe2000c101512 */
[----:B-1----:R-:W-:-:S03]  /*7b20*/  PRMT R35, R84, 0x7632, R35 ;  /* 0x0000763254237816 */ /* 0x002fc60000000023 */
[----:B------:R-:W-:Y:S01]  /*7b30*/  STG.E.U16 desc[UR18][R46.64], R23 ;  /* 0x000000172e007986 */ /* 0x000fe2000c101512 */
[----:B--2---:R-:W-:-:S03]  /*7b40*/  PRMT R41, R87, 0x7632, R41 ;  /* 0x0000763257297816 */ /* 0x004fc60000000029 */
[----:B------:R-:W-:Y:S04]  /*7b50*/  STG.E.U16 desc[UR18][R48.64], R15 ;  /* 0x0000000f30007986 */ /* 0x000fe8000c101512 */
        /* <DEDUP_REMOVED lines=14> */
[----:B------:R0:W-:Y:S04]  /*7c40*/  STG.E.U16 desc[UR18][R78.64], R3 ;  /* 0x000000034e007986 */ /* 0x0001e8000c101512 */
[----:B------:R-:W-:Y:S04]  /*7c50*/  STG.E.U16 desc[UR18][R80.64], R87 ;  /* 0x0000005750007986 */ /* 0x000fe8000c101512 */
[----:B------:R-:W-:Y:S01]  /*7c60*/  STG.E.U16 desc[UR18][R82.64], R41 ;  /* 0x0000002952007986 */ /* 0x000fe2000c101512 */
[----:B------:R-:W-:Y:S01]  /*7c70*/  BAR.SYNC.DEFER_BLOCKING 0x0 ;  /* 0x0000000000007b1d */ /* 0x000fe20000010000 */
[----:B0-----:R-:W-:-:S05]  /*7c80*/  IMAD.SHL.U32 R3, R2, 0x4, RZ ;  /* 0x0000000402037824 */ /* 0x001fca00078e00ff */
[----:B---3--:R-:W-:-:S04]  /*7c90*/  IADD3 R2, P1, P2, R3, UR6, R6 ;  /* 0x0000000603027c10 */ /* 0x008fc8000fa3e006 */
[----:B------:R-:W-:Y:S01]  /*7ca0*/  IADD3.X R3, PT, PT, R0, UR5, R7, P1, P2 ;  /* 0x0000000500037c10 */ /* 0x000fe20008fe4407 */
[----:B------:R-:W-:Y:S01]  /*7cb0*/  STSM.16.M88 [R36], R39 ;  /* 0x0000002724007844 */ /* 0x000fe20000000000 */
[----:B------:R-:W-:Y:S06]  /*7cc0*/  BAR.SYNC.DEFER_BLOCKING 0x0 ;  /* 0x0000000000007b1d */ /* 0x000fec0000010000 */
[----:B------:R-:W0:Y:S04]  /*7cd0*/  LDSM.16.M88 R5, [R38+UR74] ;  /* 0x0000004a2605783b */ /* 0x000e280008000000 */
[----:B0-----:R0:W-:Y:S01]  /*7ce0*/  @!P0 STG.E desc[UR18][R2.64], R5 ;  /* 0x0000000502008986 */ /* 0x0011e2000c101912 */
[----:B------:R-:W-:Y:S06]  /*7cf0*/  BAR.SYNC.DEFER_BLOCKING 0x0 ;  /* 0x0000000000007b1d */ /* 0x000fec0000010000 */
[----:B------:R-:W-:Y:S05]  /*7d00*/  BRA.U UP1, `(.L_x_20) ;  /* 0x0000000101a07547 */ /* 0x000fea000b800000 */
[----:B------:R-:W1:Y:S01]  /*7d10*/  S2UR UR5, SR_CgaCtaId ;  /* 0x00000000000579c3 */ /* 0x000e620000008800 */
[----:B------:R-:W-:Y:S01]  /*7d20*/  NOP ;  /* 0x0000000000007918 */ /* 0x000fe20000000000 */
[----:B------:R-:W-:Y:S01]  /*7d30*/  UMOV UR4, 0x50 ;  /* 0x0000005000047882 */ /* 0x000fe20000000000 */
[----:B------:R-:W-:Y:S02]  /*7d40*/  IMAD.U32 R0, RZ, RZ, UR73 ;  /* 0x00000049ff007e24 */ /* 0x000fe4000f8e00ff */
[----:B0-----:R-:W-:Y:S02]  /*7d50*/  IMAD.MOV.U32 R3, RZ, RZ, 0xff ;  /* 0x000000ffff037424 */ /* 0x001fe400078e00ff */
[----:B------:R-:W-:Y:S01]  /*7d60*/  IMAD.MOV.U32 R7, RZ, RZ, 0x1 ;  /* 0x00000001ff077424 */ /* 0x000fe200078e00ff */
[----:B------:R-:W-:-:S04]  /*7d70*/  LOP3.LUT R0, R0, 0xffff, RZ, 0xc0, !PT ;  /* 0x0000ffff00007812 */ /* 0x000fc800078ec0ff */
[----:B------:R-:W-:-:S05]  /*7d80*/  SHF.R.U32.HI R0, RZ, 0x5, R0 ;  /* 0x00000005ff007819 */ /* 0x000fca0000011600 */
[----:B------:R-:W-:Y:S01]  /*7d90*/  VIADD R2, R0, 0x10 ;  /* 0x0000001000027836 */ /* 0x000fe20000000000 */
[----:B------:R-:W-:Y:S01]  /*7da0*/  SHF.L.U32 R0, R3, R0, RZ ;  /* 0x0000000003007219 */ /* 0x000fe200000006ff */
[----:B-1----:R-:W-:-:S03]  /*7db0*/  ULEA UR6, UR5, UR4, 0x18 ;  /* 0x0000000405067291 */ /* 0x002fc6000f8ec0ff */
[----:B------:R-:W-:-:S04]  /*7dc0*/  SHF.L.U32 R3, R7, R2, RZ ;  /* 0x0000000207037219 */ /* 0x000fc800000006ff */
[----:B------:R-:W-:Y:S02]  /*7dd0*/  LOP3.LUT R0, R3, R0, RZ, 0xfc, !PT ;  /* 0x0000000003007212 */ /* 0x000fe400078efcff */
[----:B------:R-:W0:Y:S02]  /*7de0*/  LDS R5, [UR6] ;  /* 0x00000006ff057984 */ /* 0x000e240008000800 */
[C---:B------:R-:W-:Y:S02]  /*7df0*/  LOP3.LUT R2, R0.reuse, 0xffff, RZ, 0xc0, !PT ;  /* 0x0000ffff00027812 */ /* 0x040fe400078ec0ff */
[----:B0-----:R-:W-:-:S04]  /*7e00*/  LOP3.LUT R3, R0, 0xffff, R5, 0x80, !PT ;  /* 0x0000ffff00037812 */ /* 0x001fc800078e8005 */
[----:B------:R-:W-:-:S13]  /*7e10*/  ISETP.NE.AND P0, PT, R3, R2, PT ;  /* 0x000000020300720c */ /* 0x000fda0003f05270 */
[----:B------:R-:W-:Y:S05]  /*7e20*/  @P0 BRA `(.L_x_21) ;  /* 0x0000000000500947 */ /* 0x000fea0003800000 */
[----:B------:R-:W-:Y:S02]  /*7e30*/  SHF.R.U32.HI R5, RZ, 0x10, R5 ;  /* 0x00000010ff057819 */ /* 0x000fe40000011605 */
[----:B------:R-:W-:-:S04]  /*7e40*/  SHF.R.U32.HI R2, RZ, 0x10, R0 ;  /* 0x00000010ff027819 */ /* 0x000fc80000011600 */
[----:B------:R-:W-:-:S04]  /*7e50*/  LOP3.LUT R5, R5, R2, RZ, 0xc0, !PT ;  /* 0x0000000205057212 */ /* 0x000fc800078ec0ff */
[----:B------:R-:W-:-:S13]  /*7e60*/  ISETP.NE.AND P0, PT, R5, R2, PT ;  /* 0x000000020500720c */ /* 0x000fda0003f05270 */
[----:B------:R-:W-:Y:S05]  /*7e70*/  @P0 BRA `(.L_x_22) ;  /* 0x0000000000300947 */ /* 0x000fea0003800000 */
[----:B------:R-:W-:Y:S01]  /*7e80*/  R2UR UR4, R0 ;  /* 0x00000000000472ca */ /* 0x000fe200000e0000 */
[----:B------:R-:W-:Y:S01]  /*7e90*/  VOTEU.ANY UR5, UPT, PT ;  /* 0x0000000000057886 */ /* 0x000fe200038e0100 */
[----:B------:R-:W0:Y:S01]  /*7ea0*/  S2R R0, SR_LANEID ;  /* 0x0000000000007919 */ /* 0x000e220000000000 */
[----:B------:R-:W-:-:S10]  /*7eb0*/  UFLO.U32 UR5, UR5 ;  /* 0x00000005000572bd */ /* 0x000fd400080e0000 */
[----:B------:R-:W-:-:S06]  /*7ec0*/  ULOP3.LUT UR4, URZ, UR4, URZ, 0x33, !UPT ;  /* 0x00000004ff047292 */ /* 0x000fcc000f8e33ff */
[----:B------:R-:W-:-:S04]  /*7ed0*/  IMAD.U32 R2, RZ, RZ, UR4 ;  /* 0x00000004ff027e24 */ /* 0x000fc8000f8e00ff */
[----:B------:R-:W1:Y:S02]  /*7ee0*/  REDUX UR7, R2 ;  /* 0x00000000020773c4 */ /* 0x000e640000000000 */
[----:B------:R2:W-:Y:S01]  /*7ef0*/  UTCATOMSWS.AND URZ, UR4 ;  /* 0x0000000400ff79e3 */ /* 0x0005e20008000000 */
[----:B0-----:R-:W-:Y:S01]  /*7f00*/  ISETP.EQ.U32.AND P0, PT, R0, UR5, PT ;  /* 0x0000000500007c0c */ /* 0x001fe2000bf02070 */
[----:B-1----:R-:W-:-:S12]  /*7f10*/  IMAD.U32 R0, RZ, RZ, UR7 ;  /* 0x00000007ff007e24 */ /* 0x002fd8000f8e00ff */
[----:B------:R2:W-:Y:S01]  /*7f20*/  @P0 ATOMS.AND RZ, [UR6], R0 ;  /* 0x00000000ffff098c */ /* 0x0005e2000a800006 */
[----:B------:R-:W-:Y:S05]  /*7f30*/  BRA `(.L_x_20) ;  /* 0x0000000000147947 */ /* 0x000fea0003800000 */
.L_x_22:
[----:B------:R-:W-:-:S07]  /*7f40*/  MOV R2, 0x7f60 ;  /* 0x00007f6000027802 */ /* 0x000fce0000000f00 */
[----:B------:R-:W-:Y:S05]  /*7f50*/  CALL.REL.NOINC `($__internal_0_$__cuda_sm10x_tcgen05_guardrail_trap_col_being_dealloced_not_returned_by_alloc) ;  /* 0x0000000000447944 */ /* 0x000fea0003c00000 */
[----:B------:R-:W-:Y:S05]  /*7f60*/  BRA `(.L_x_20) ;  /* 0x0000000000087947 */ /* 0x000fea0003800000 */
.L_x_21:
[----:B------:R-:W-:-:S07]  /*7f70*/  MOV R2, 0x7f90 ;  /* 0x00007f9000027802 */ /* 0x000fce0000000f00 */
[----:B------:R-:W-:Y:S05]  /*7f80*/  CALL.REL.NOINC `($__internal_2_$__cuda_sm10x_tcgen05_guardrail_trap_unallocated_columns_being_dealloced) ;  /* 0x0000000000507944 */ /* 0x000fea0003c00000 */
.L_x_20:
[----:B------:R-:W-:Y:S01]  /*7f90*/  NOP ;  /* 0x0000000000007918 */ /* 0x000fe20000000000 */
[----:B--2---:R-:W-:Y:S05]  /*7fa0*/  EXIT ;  /* 0x000000000000794d */ /* 0x004fea0003800000 */
.L_x_8:
[----:B------:R-:W1:Y:S02]  /*7fb0*/  SYNCS.PHASECHK.TRANS64.TRYWAIT P0, [UR74+0x8000], RZ ;  /* 0x008000ffff0075a7 */ /* 0x000e64000800114a */
[----:B-1----:R-:W-:Y:S05]  /*7fc0*/  @!P0 BRA `(.L_x_8) ;  /* 0xfffffffc00f88947 */ /* 0x002fea000383ffff */
[----:B------:R-:W-:Y:S05]  /*7fd0*/  BRA `(.L_x_7) ;  /* 0xffffffa000ec7947 */ /* 0x000fea000383ffff */
.L_x_14:
[----:B------:R-:W0:Y:S02]  /*7fe0*/  SYNCS.PHASECHK.TRANS64.TRYWAIT P1, [UR74+0x10010], RZ ;  /* 0x010010ffff0075a7 */ /* 0x000e24000802114a */
[----:B0-----:R-:W-:Y:S05]  /*7ff0*/  @!P1 BRA `(.L_x_14) ;  /* 0xfffffffc00f89947 */ /* 0x001fea000383ffff */
[----:B------:R-:W-:Y:S05]  /*8000*/  BRA `(.L_x_23) ;  /* 0xffffffcc00747947 */ /* 0x000fea000383ffff */
.L_x_15:
[----:B------:R-:W0:Y:S02]  /*8010*/  SYNCS.PHASECHK.TRANS64.TRYWAIT P1, [UR70], R20 ;  /* 0x00000014ff0075a7 */ /* 0x000e240008021146 */
[----:B0-----:R-:W-:Y:S05]  /*8020*/  @!P1 BRA `(.L_x_15) ;  /* 0xfffffffc00f89947 */ /* 0x001fea000383ffff */
[----:B------:R-:W-:Y:S05]  /*8030*/  BRA `(.L_x_24) ;  /* 0xffffffd8009c7947 */ /* 0x000fea000383ffff */
.L_x_19:
[----:B------:R-:W0:Y:S02]  /*8040*/  SYNCS.PHASECHK.TRANS64.TRYWAIT P0, [UR70], R4 ;  /* 0x00000004ff0075a7 */ /* 0x000e240008001146 */
[----:B0-----:R-:W-:Y:S05]  /*8050*/  @!P0 BRA `(.L_x_19) ;  /* 0xfffffffc00f88947 */ /* 0x001fea000383ffff */
[----:B------:R-:W-:Y:S05]  /*8060*/  BRA `(.L_x_18) ;  /* 0xffffffe400bc7947 */ /* 0x000fea000383ffff */
        .weak           $__internal_0_$__cuda_sm10x_tcgen05_guardrail_trap_col_being_dealloced_not_returned_by_alloc
        .type           $__internal_0_$__cuda_sm10x_tcgen05_guardrail_trap_col_being_dealloced_not_returned_by_alloc,@function
        .size           $__internal_0_$__cuda_sm10x_tcgen05_guardrail_trap_col_being_dealloced_not_returned_by_alloc,($__internal_1_$__cuda_sm10x_tcgen05_guardrail_trap_phase_invalid_during_alloc - $__internal_0_$__cuda_sm10x_tcgen05_guardrail_trap_col_being_dealloced_not_returned_by_alloc)
$__internal_0_$__cuda_sm10x_tcgen05_guardrail_trap_col_being_dealloced_not_returned_by_alloc:
[----:B------:R-:W-:Y:S05]  /*8070*/  BPT.TRAP 0x1 ;  /* 0x000000040000795c */ /* 0x000fea0000300000 */
[----:B------:R-:W-:-:S04]  /*8080*/  IMAD.MOV.U32 R3, RZ, RZ, 0x0 ;  /* 0x00000000ff037424 */ /* 0x000fc800078e00ff */
[----:B------:R-:W-:Y:S05]  /*8090*/  RET.REL.NODEC R2 `(attn_fwd) ;  /* 0xffffff7c02d87950 */ /* 0x000fea0003c3ffff */
        .weak           $__internal_1_$__cuda_sm10x_tcgen05_guardrail_trap_phase_invalid_during_alloc
        .type           $__internal_1_$__cuda_sm10x_tcgen05_guardrail_trap_phase_invalid_during_alloc,@function
        .size           $__internal_1_$__cuda_sm10x_tcgen05_guardrail_trap_phase_invalid_during_alloc,($__internal_2_$__cuda_sm10x_tcgen05_guardrail_trap_unallocated_columns_being_dealloced - $__internal_1_$__cuda_sm10x_tcgen05_guardrail_trap_phase_invalid_during_alloc)
$__internal_1_$__cuda_sm10x_tcgen05_guardrail_trap_phase_invalid_during_alloc:
[----:B------:R-:W-:Y:S05]  /*80a0*/  BPT.TRAP 0x1 ;  /* 0x000000040000795c */ /* 0x000fea0000300000 */
[----:B------:R-:W-:-:S04]  /*80b0*/  IMAD.MOV.U32 R5, RZ, RZ, 0x0 ;  /* 0x00000000ff057424 */ /* 0x000fc800078e00ff */
[----:B------:R-:W-:Y:S05]  /*80c0*/  RET.REL.NODEC R4 `(attn_fwd) ;  /* 0xffffff7c04cc7950 */ /* 0x000fea0003c3ffff */
        .weak           $__internal_2_$__cuda_sm10x_tcgen05_guardrail_trap_unallocated_columns_being_dealloced
        .type           $__internal_2_$__cuda_sm10x_tcgen05_guardrail_trap_unallocated_columns_being_dealloced,@function
        .size           $__internal_2_$__cuda_sm10x_tcgen05_guardrail_trap_unallocated_columns_being_dealloced,(.L_x_28 - $__internal_2_$__cuda_sm10x_tcgen05_guardrail_trap_unallocated_columns_being_dealloced)
$__internal_2_$__cuda_sm10x_tcgen05_guardrail_trap_unallocated_columns_being_dealloced:
[----:B------:R-:W-:Y:S05]  /*80d0*/  BPT.TRAP 0x1 ;  /* 0x000000040000795c */ /* 0x000fea0000300000 */
[----:B------:R-:W-:-:S04]  /*80e0*/  IMAD.MOV.U32 R3, RZ, RZ, 0x0 ;  /* 0x00000000ff037424 */ /* 0x000fc800078e00ff */
[----:B------:R-:W-:Y:S05]  /*80f0*/  RET.REL.NODEC R2 `(attn_fwd) ;  /* 0xffffff7c02c07950 */ /* 0x000fea0003c3ffff */
.L_x_25:
[----:B------:R-:W-:-:S00]  /*8100*/  BRA `(.L_x_25) ;  /* 0xfffffffc00fc7947 */ /* 0x000fc0000383ffff */
[----:B------:R-:W-:-:S00]  /*8110*/  NOP ;  /* 0x0000000000007918 */ /* 0x000fc00000000000 */
        /* <DEDUP_REMOVED lines=14> */
.L_x_28:


//--------------------- .nv.global.init           --------------------------
	.section	.nv.global.init,"aw",@progbits
.nv.global.init:
	.type		_$_str,@object
	.size		_$_str,(.L_3 - _$_str)
_$_str:
        /*0000*/ 	.byte	0x5f, 0x5f, 0x43, 0x55, 0x44, 0x41, 0x5f, 0x46, 0x54, 0x5a, 0x00
.L_3:


//--------------------- .nv.shared.attn_fwd       --------------------------
	.section	.nv.shared.attn_fwd,"aw",@nobits
	.sectionflags	@""
	.align	16
	.zero		1024


//--------------------- .nv.shared.reserved.0     --------------------------
	.section	.nv.shared.reserved.0,"aw",@nobits
	.align	8
	.weak		__nv_reservedSMEM_offset_0_alias
	.size		__nv_reservedSMEM_offset_0_alias, 0, 64
	.other		__nv_reservedSMEM_offset_0_alias,@"STO_CUDA_RESERVED_SHARED STV_DEFAULT"
__nv_reservedSMEM_offset_0_alias:
	.zero		0
.nv.shared.reserved.0:
	.zero		64
	.weak		__nv_reservedSMEM_allocation_phase
	.type		__nv_reservedSMEM_allocation_phase,@object
	.size		__nv_reservedSMEM_allocation_phase,(.L_0 - __nv_reservedSMEM_allocation_phase)
__nv_reservedSMEM_allocation_phase:
	.zero		1
.L_0:
	.zero		7
	.weak		__nv_reservedSMEM_devtool_atexit_pc
	.type		__nv_reservedSMEM_devtool_atexit_pc,@object
	.size		__nv_reservedSMEM_devtool_atexit_pc,(__nv_reservedSMEM_allocation_mask - __nv_reservedSMEM_devtool_atexit_pc)
__nv_reservedSMEM_devtool_atexit_pc:
	.zero		8
	.weak		__nv_reservedSMEM_allocation_mask
	.type		__nv_reservedSMEM_allocation_mask,@object
	.size		__nv_reservedSMEM_allocation_mask,(.L_2 - __nv_reservedSMEM_allocation_mask)
__nv_reservedSMEM_allocation_mask:
	.zero		4
.L_2:


//--------------------- .nv.constant0.attn_fwd    --------------------------
	.section	.nv.constant0.attn_fwd,"a",@progbits
	.sectionflags	@""
	.align	4
.nv.constant0.attn_fwd:
	.zero		1032


//--------------------- SYMBOLS --------------------------

	.type		.nv.reservedSmem.offset0,@object
	.size		.nv.reservedSmem.offset0,0x4
	.type		.nv.reservedSmem.cap,@object
	.size		.nv.reservedSmem.cap,0x4
